def matmul_kernel(
    a_ptr,
    b_ptr,
    c_ptr,
    M,
    N,
    K,
    stride_am,
    stride_ak,
    stride_bk,
    stride_bn,
    stride_cm,
    stride_cn,
    BLOCK_M: tl.constexpr,
    BLOCK_N: tl.constexpr,
    BLOCK_K: tl.constexpr,
    GROUP_M: tl.constexpr,
):
    pid = tl.program_id(axis=0)
    num_pid_m = tl.cdiv(M, BLOCK_M)
    num_pid_n = tl.cdiv(N, BLOCK_N)
    num_pid_in_group = GROUP_M * num_pid_n
    group_id = pid // num_pid_in_group
    first_pid_m = group_id * GROUP_M
    group_size_m = min(num_pid_m - first_pid_m, GROUP_M)
    pid_m = first_pid_m + ((pid % num_pid_in_group) % group_size_m)
    pid_n = (pid % num_pid_in_group) // group_size_m

    offs_am = (pid_m * BLOCK_M + tl.arange(0, BLOCK_M)) % M
    offs_bn = (pid_n * BLOCK_N + tl.arange(0, BLOCK_N)) % N
    offs_k = tl.arange(0, BLOCK_K)
    a_ptrs = a_ptr + offs_am[:, None] * stride_am + offs_k[None, :] * stride_ak
    b_ptrs = b_ptr + offs_k[:, None] * stride_bk + offs_bn[None, :] * stride_bn

    acc = tl.zeros((BLOCK_M, BLOCK_N), dtype=tl.float32)
    for kk in range(0, tl.cdiv(K, BLOCK_K)):
        a = tl.load(a_ptrs, mask=offs_k[None, :] < K - kk * BLOCK_K, other=0.0)
        b = tl.load(b_ptrs, mask=offs_k[:, None] < K - kk * BLOCK_K, other=0.0)
        acc = tl.dot(a, b, acc)
        a_ptrs += BLOCK_K * stride_ak
        b_ptrs += BLOCK_K * stride_bk

    c = acc.to(c_ptr.dtype.element_ty)
    offs_cm = pid_m * BLOCK_M + tl.arange(0, BLOCK_M)
    offs_cn = pid_n * BLOCK_N + tl.arange(0, BLOCK_N)
    c_ptrs = c_ptr + offs_cm[:, None] * stride_cm + offs_cn[None, :] * stride_cn
    mask = (offs_cm[:, None] < M) & (offs_cn[None, :] < N)
    tl.store(c_ptrs, c, mask=mask)

# config = {"BLOCK_K": 32, "BLOCK_M": 64, "BLOCK_N": 128, "GROUP_M": 8, "arch": "sm_90", "dtype": "fp32", "num_ctas": 4, "num_stages": 3, "num_warps": 4}
# arch = sm_90


// ===== COMPILED SASS (sm_90a) =====

	.target	sm_90a

	.elftype	@"ET_EXEC"


//--------------------- .note.nv.tkinfo           --------------------------
	.section	.note.nv.tkinfo,"",@"SHT_NOTE"
	.sectionflags	@"SHF_NOTE_NV_TKINFO"
	.tkinfo
        /*0018*/ 	.word	0x00000002
        /*0030*/ 	.string	""
        /*0030*/ 	.string	"ptxas"
        /*0030*/ 	.string	"Cuda compilation tools, release 13.0, V13.0.88"
        /*0030*/ 	.string	"Build cuda_13.0.r13.0/compiler.36424714_0"
        /*0030*/ 	.string	"-v  -suppress-debug-info  -lineinfo  -arch sm_90a "



//--------------------- .note.nv.cuinfo           --------------------------
	.section	.note.nv.cuinfo,"",@"SHT_NOTE"
	.sectionflags	@"SHF_NOTE_NV_CUINFO"
        /*0018*/ 	.short	0x0002
        /*001a*/ 	.short	0x005a
        /*001c*/ 	.short	0x0082
	.zero		2


//--------------------- .nv.info                  --------------------------
	.section	.nv.info,"",@"SHT_CUDA_INFO"
	.align	4


	//----- nvinfo : EIATTR_REGCOUNT
	.align		4
        /*0000*/ 	.byte	0x04, 0x2f
        /*0002*/ 	.short	(.L_1 - .L_0)
	.align		4
.L_0:
        /*0004*/ 	.word	index@(matmul_kernel)
        /*0008*/ 	.word	0x00000096


	//----- nvinfo : EIATTR_FRAME_SIZE
	.align		4
.L_1:
        /*000c*/ 	.byte	0x04, 0x11
        /*000e*/ 	.short	(.L_3 - .L_2)
	.align		4
.L_2:
        /*0010*/ 	.word	index@(matmul_kernel)
        /*0014*/ 	.word	0x00000000


	//----- nvinfo : EIATTR_MIN_STACK_SIZE
	.align		4
.L_3:
        /*0018*/ 	.byte	0x04, 0x12
        /*001a*/ 	.short	(.L_5 - .L_4)
	.align		4
.L_4:
        /*001c*/ 	.word	index@(matmul_kernel)
        /*0020*/ 	.word	0x00000000
.L_5:


//--------------------- .nv.compat                --------------------------
	.section	.nv.compat,"",@"SHT_CUDA_COMPAT_INFO"
	.align	4
        /*0000*/ 	.byte	0x02, 0x09, 0x01, 0x00, 0x02, 0x02, 0x04, 0x00, 0x02, 0x05, 0x05, 0x00, 0x03, 0x07, 0x01, 0x01
        /*0010*/ 	.byte	0x02, 0x03, 0x00, 0x00, 0x02, 0x06, 0x01, 0x00, 0x04, 0x0b, 0x08, 0x00, 0x00, 0x00, 0x00, 0x00
        /*0020*/ 	.byte	0x00, 0x00, 0x00, 0x00


//--------------------- .nv.info.matmul_kernel    --------------------------
	.section	.nv.info.matmul_kernel,"",@"SHT_CUDA_INFO"
	.sectionflags	@""
	.align	4


	//----- nvinfo : EIATTR_CUDA_API_VERSION
	.align		4
        /*0000*/ 	.byte	0x04, 0x37
        /*0002*/ 	.short	(.L_7 - .L_6)
.L_6:
        /*0004*/ 	.word	0x00000082


	//----- nvinfo : EIATTR_KPARAM_INFO
	.align		4
.L_7:
        /*0008*/ 	.byte	0x04, 0x17
        /*000a*/ 	.short	(.L_9 - .L_8)
.L_8:
        /*000c*/ 	.word	0x00000000
        /*0010*/ 	.short	0x000d
        /*0012*/ 	.short	0x0048
        /*0014*/ 	.byte	0x00, 0xf4, 0x21, 0x00


	//----- nvinfo : EIATTR_KPARAM_INFO
	.align		4
.L_9:
        /*0018*/ 	.byte	0x04, 0x17
        /*001a*/ 	.short	(.L_11 - .L_10)
.L_10:
        /*001c*/ 	.word	0x00000000
        /*0020*/ 	.short	0x000c
        /*0022*/ 	.short	0x0040
        /*0024*/ 	.byte	0x00, 0xf4, 0x21, 0x00


	//----- nvinfo : EIATTR_KPARAM_INFO
	.align		4
.L_11:
        /*0028*/ 	.byte	0x04, 0x17
        /*002a*/ 	.short	(.L_13 - .L_12)
.L_12:
        /*002c*/ 	.word	0x00000000
        /*0030*/ 	.short	0x000b
        /*0032*/ 	.short	0x0038
        /*0034*/ 	.byte	0x00, 0xf0, 0x11, 0x00


	//----- nvinfo : EIATTR_KPARAM_INFO
	.align		4
.L_13:
        /*0038*/ 	.byte	0x04, 0x17
        /*003a*/ 	.short	(.L_15 - .L_14)
.L_14:
        /*003c*/ 	.word	0x00000000
        /*0040*/ 	.short	0x000a
        /*0042*/ 	.short	0x0034
        /*0044*/ 	.byte	0x00, 0xf0, 0x11, 0x00


	//----- nvinfo : EIATTR_KPARAM_INFO
	.align		4
.L_15:
        /*0048*/ 	.byte	0x04, 0x17
        /*004a*/ 	.short	(.L_17 - .L_16)
.L_16:
        /*004c*/ 	.word	0x00000000
        /*0050*/ 	.short	0x0009
        /*0052*/ 	.short	0x0030
        /*0054*/ 	.byte	0x00, 0xf0, 0x11, 0x00


	//----- nvinfo : EIATTR_KPARAM_INFO
	.align		4
.L_17:
        /*0058*/ 	.byte	0x04, 0x17
        /*005a*/ 	.short	(.L_19 - .L_18)
.L_18:
        /*005c*/ 	.word	0x00000000
        /*0060*/ 	.short	0x0008
        /*0062*/ 	.short	0x002c
        /*0064*/ 	.byte	0x00, 0xf0, 0x11, 0x00


	//----- nvinfo : EIATTR_KPARAM_INFO
	.align		4
.L_19:
        /*0068*/ 	.byte	0x04, 0x17
        /*006a*/ 	.short	(.L_21 - .L_20)
.L_20:
        /*006c*/ 	.word	0x00000000
        /*0070*/ 	.short	0x0007
        /*0072*/ 	.short	0x0028
        /*0074*/ 	.byte	0x00, 0xf0, 0x11, 0x00


	//----- nvinfo : EIATTR_KPARAM_INFO
	.align		4
.L_21:
        /*0078*/ 	.byte	0x04, 0x17
        /*007a*/ 	.short	(.L_23 - .L_22)
.L_22:
        /*007c*/ 	.word	0x00000000
        /*0080*/ 	.short	0x0006
        /*0082*/ 	.short	0x0024
        /*0084*/ 	.byte	0x00, 0xf0, 0x11, 0x00


	//----- nvinfo : EIATTR_KPARAM_INFO
	.align		4
.L_23:
        /*0088*/ 	.byte	0x04, 0x17
        /*008a*/ 	.short	(.L_25 - .L_24)
.L_24:
        /*008c*/ 	.word	0x00000000
        /*0090*/ 	.short	0x0005
        /*0092*/ 	.short	0x0020
        /*0094*/ 	.byte	0x00, 0xf0, 0x11, 0x00


	//----- nvinfo : EIATTR_KPARAM_INFO
	.align		4
.L_25:
        /*0098*/ 	.byte	0x04, 0x17
        /*009a*/ 	.short	(.L_27 - .L_26)
.L_26:
        /*009c*/ 	.word	0x00000000
        /*00a0*/ 	.short	0x0004
        /*00a2*/ 	.short	0x001c
        /*00a4*/ 	.byte	0x00, 0xf0, 0x11, 0x00


	//----- nvinfo : EIATTR_KPARAM_INFO
	.align		4
.L_27:
        /*00a8*/ 	.byte	0x04, 0x17
        /*00aa*/ 	.short	(.L_29 - .L_28)
.L_28:
        /*00ac*/ 	.word	0x00000000
        /*00b0*/ 	.short	0x0003
        /*00b2*/ 	.short	0x0018
        /*00b4*/ 	.byte	0x00, 0xf0, 0x11, 0x00


	//----- nvinfo : EIATTR_KPARAM_INFO
	.align		4
.L_29:
        /*00b8*/ 	.byte	0x04, 0x17
        /*00ba*/ 	.short	(.L_31 - .L_30)
.L_30:
        /*00bc*/ 	.word	0x00000000
        /*00c0*/ 	.short	0x0002
        /*00c2*/ 	.short	0x0010
        /*00c4*/ 	.byte	0x00, 0xf4, 0x21, 0x00


	//----- nvinfo : EIATTR_KPARAM_INFO
	.align		4
.L_31:
        /*00c8*/ 	.byte	0x04, 0x17
        /*00ca*/ 	.short	(.L_33 - .L_32)
.L_32:
        /*00cc*/ 	.word	0x00000000
        /*00d0*/ 	.short	0x0001
        /*00d2*/ 	.short	0x0008
        /*00d4*/ 	.byte	0x00, 0xf4, 0x21, 0x00


	//----- nvinfo : EIATTR_KPARAM_INFO
	.align		4
.L_33:
        /*00d8*/ 	.byte	0x04, 0x17
        /*00da*/ 	.short	(.L_35 - .L_34)
.L_34:
        /*00dc*/ 	.word	0x00000000
        /*00e0*/ 	.short	0x0000
        /*00e2*/ 	.short	0x0000
        /*00e4*/ 	.byte	0x00, 0xf4, 0x21, 0x00


	//----- nvinfo : EIATTR_EXPLICIT_CLUSTER
	.align		4
.L_35:
        /*00e8*/ 	.byte	0x01, 0x3e
	.zero		2


	//----- nvinfo : EIATTR_CTA_PER_CLUSTER
	.align		4
        /*00ec*/ 	.byte	0x04, 0x3d
        /*00ee*/ 	.short	(.L_37 - .L_36)
.L_36:
        /*00f0*/ 	.word	0x00000004
        /*00f4*/ 	.word	0x00000001
        /*00f8*/ 	.word	0x00000001


	//----- nvinfo : EIATTR_SPARSE_MMA_MASK
	.align		4
.L_37:
        /*00fc*/ 	.byte	0x03, 0x50
        /*00fe*/ 	.short	0x0000


	//----- nvinfo : EIATTR_MAXREG_COUNT
	.align		4
        /*0100*/ 	.byte	0x03, 0x1b
        /*0102*/ 	.short	0x00ff


	//----- nvinfo : EIATTR_NUM_BARRIERS
	.align		4
        /*0104*/ 	.byte	0x02, 0x4c
        /*0106*/ 	.byte	0x01
	.zero		1


	//----- nvinfo : EIATTR_MERCURY_ISA_VERSION
	.align		4
        /*0108*/ 	.byte	0x03, 0x5f
        /*010a*/ 	.short	0x0101


	//----- nvinfo : EIATTR_EXIT_INSTR_OFFSETS
	.align		4
        /*010c*/ 	.byte	0x04, 0x1c
        /*010e*/ 	.short	(.L_39 - .L_38)


	//   ....[0]....
.L_38:
        /*0110*/ 	.word	0x00004210


	//   ....[1]....
        /*0114*/ 	.word	0x00004230


	//----- nvinfo : EIATTR_REQNTID
	.align		4
.L_39:
        /*0118*/ 	.byte	0x04, 0x10
        /*011a*/ 	.short	(.L_41 - .L_40)
.L_40:
        /*011c*/ 	.word	0x00000080
        /*0120*/ 	.word	0x00000001
        /*0124*/ 	.word	0x00000001


	//----- nvinfo : EIATTR_CBANK_PARAM_SIZE
	.align		4
.L_41:
        /*0128*/ 	.byte	0x03, 0x19
        /*012a*/ 	.short	0x0050


	//----- nvinfo : EIATTR_PARAM_CBANK
	.align		4
        /*012c*/ 	.byte	0x04, 0x0a
        /*012e*/ 	.short	(.L_43 - .L_42)
	.align		4
.L_42:
        /*0130*/ 	.word	index@(.nv.constant0.matmul_kernel)
        /*0134*/ 	.short	0x0210
        /*0136*/ 	.short	0x0050


	//----- nvinfo : EIATTR_SW_WAR
	.align		4
.L_43:
        /*0138*/ 	.byte	0x04, 0x36
        /*013a*/ 	.short	(.L_45 - .L_44)
.L_44:
        /*013c*/ 	.word	0x00000008
.L_45:


//--------------------- .nv.callgraph             --------------------------
	.section	.nv.callgraph,"",@"SHT_CUDA_CALLGRAPH"
	.align	4
	.sectionentsize	8
	.align		4
        /*0000*/ 	.word	0x00000000
	.align		4
        /*0004*/ 	.word	0xffffffff
	.align		4
        /*0008*/ 	.word	0x00000000
	.align		4
        /*000c*/ 	.word	0xfffffffe
	.align		4
        /*0010*/ 	.word	0x00000000
	.align		4
        /*0014*/ 	.word	0xfffffffd
	.align		4
        /*0018*/ 	.word	0x00000000
	.align		4
        /*001c*/ 	.word	0xfffffffc


//--------------------- .text.matmul_kernel       --------------------------
	.section	.text.matmul_kernel,"ax",@progbits
	.align	128
        .global         matmul_kernel
        .type           matmul_kernel,@function
        .size           matmul_kernel,(.L_x_3 - matmul_kernel)
        .other          matmul_kernel,@"STO_CUDA_ENTRY STV_DEFAULT"
matmul_kernel:
.text.matmul_kernel:
[----:B------:R-:W-:Y:S08]  /*0000*/  LDC R1, c[0x0][0x28] ;  /* 0x00000a00ff017b82 */ /* 0x000ff00000000800 */
[----:B------:R-:W1:Y:S01]  /*0010*/  LDC.64 R2, c[0x0][0x228] ;  /* 0x00008a00ff027b82 */ /* 0x000e620000000a00 */
[----:B------:R-:W2:Y:S01]  /*0020*/  S2R R75, SR_TID.X ;  /* 0x00000000004b7919 */ /* 0x000ea20000002100 */
[----:B------:R-:W-:Y:S01]  /*0030*/  ULDC.64 UR10, c[0x0][0x230] ;  /* 0x00008c00000a7ab9 */ /* 0x000fe20000000a00 */
[----:B------:R-:W-:-:S05]  /*0040*/  ULDC.64 UR18, c[0x0][0x208] ;  /* 0x0000820000127ab9 */ /* 0x000fca0000000a00 */
[----:B------:R-:W3:Y:S08]  /*0050*/  S2UR UR4, SR_CTAID.X ;  /* 0x00000000000479c3 */ /* 0x000ef00000002500 */
[----:B------:R-:W4:Y:S01]  /*0060*/  S2UR UR7, SR_CgaCtaId ;  /* 0x00000000000779c3 */ /* 0x000f220000008800 */
[----:B-1----:R-:W-:Y:S01]  /*0070*/  VIADD R0, R3, 0x7f ;  /* 0x0000007f03007836 */ /* 0x002fe20000000000 */
[----:B------:R-:W-:-:S02]  /*0080*/  IABS R16, R3 ;  /* 0x0000000300107213 */ /* 0x000fc40000000000 */
[----:B------:R-:W-:Y:S02]  /*0090*/  IABS R17, R2 ;  /* 0x0000000200117213 */ /* 0x000fe40000000000 */
[----:B------:R-:W-:Y:S02]  /*00a0*/  SHF.R.S32.HI R5, RZ, 0x1f, R0 ;  /* 0x0000001fff057819 */ /* 0x000fe40000011400 */
[----:B---3--:R-:W-:Y:S01]  /*00b0*/  I2FP.F32.U32 R7, UR4 ;  /* 0x0000000400077c45 */ /* 0x008fe20008201000 */
[----:B------:R-:W-:Y:S01]  /*00c0*/  ULDC UR4, c[0x0][0x150] ;  /* 0x0000540000047ab9 */ /* 0x000fe20000000800 */
[----:B------:R-:W-:Y:S01]  /*00d0*/  LEA.HI R5, R5, R0, RZ, 0x7 ;  /* 0x0000000005057211 */ /* 0x000fe200078f38ff */
[C---:B--2---:R-:W-:Y:S01]  /*00e0*/  IMAD.SHL.U32 R104, R75.reuse, 0x80, RZ ;  /* 0x000000804b687824 */ /* 0x044fe200078e00ff */
[----:B------:R-:W-:Y:S01]  /*00f0*/  LOP3.LUT R55, R75, 0x3f, RZ, 0xc0, !PT ;  /* 0x0000003f4b377812 */ /* 0x000fe200078ec0ff */
[----:B------:R-:W-:Y:S01]  /*0100*/  FMUL R7, R7, UR4 ;  /* 0x0000000407077c20 */ /* 0x000fe20008400000 */
[----:B------:R-:W-:-:S02]  /*0110*/  SHF.R.S32.HI R5, RZ, 0x7, R5 ;  /* 0x00000007ff057819 */ /* 0x000fc40000011405 */
[----:B------:R-:W-:Y:S02]  /*0120*/  LEA.HI R57, R75, 0xe, RZ, 0x1a ;  /* 0x0000000e4b397811 */ /* 0x000fe400078fd0ff */
[----:B------:R-:W-:Y:S01]  /*0130*/  SHF.R.U32.HI R59, RZ, 0x6, R75 ;  /* 0x00000006ff3b7819 */ /* 0x000fe2000001164b */
[----:B------:R-:W-:Y:S01]  /*0140*/  IMAD.SHL.U32 R6, R5, 0x8, RZ ;  /* 0x0000000805067824 */ /* 0x000fe200078e00ff */
[----:B------:R-:W1:Y:S01]  /*0150*/  F2I.U32.TRUNC.NTZ R7, R7 ;  /* 0x0000000700077305 */ /* 0x000e62000020f000 */
[----:B------:R-:W-:Y:S02]  /*0160*/  ISETP.GE.AND P4, PT, R57, UR10, PT ;  /* 0x0000000a39007c0c */ /* 0x000fe4000bf86270 */
[----:B------:R-:W-:Y:S02]  /*0170*/  SGXT.U32 R59, R59, 0x1 ;  /* 0x000000013b3b781a */ /* 0x000fe40000000000 */
[----:B------:R-:W-:Y:S02]  /*0180*/  IABS R9, R6 ;  /* 0x0000000600097213 */ /* 0x000fe40000000000 */
[----:B------:R-:W-:-:S02]  /*0190*/  ISETP.GE.AND P6, PT, R59, UR10, PT ;  /* 0x0000000a3b007c0c */ /* 0x000fc4000bfc6270 */
[----:B------:R-:W2:Y:S01]  /*01a0*/  I2F.RP R0, R9 ;  /* 0x0000000900007306 */ /* 0x000ea20000209400 */
[C---:B------:R-:W-:Y:S02]  /*01b0*/  LEA.HI R61, R75.reuse, 0x1e, RZ, 0x1a ;  /* 0x0000001e4b3d7811 */ /* 0x040fe400078fd0ff */
[----:B------:R-:W-:Y:S02]  /*01c0*/  LOP3.LUT R56, R75, 0x1f, RZ, 0xc0, !PT ;  /* 0x0000001f4b387812 */ /* 0x000fe400078ec0ff */
[C---:B------:R-:W-:Y:S02]  /*01d0*/  LOP3.LUT R106, R59.reuse, 0x2, RZ, 0xfc, !PT ;  /* 0x000000023b6a7812 */ /* 0x040fe400078efcff */
[----:B-1----:R-:W-:Y:S02]  /*01e0*/  IABS R13, R7 ;  /* 0x00000007000d7213 */ /* 0x002fe40000000000 */
[C---:B------:R-:W-:Y:S02]  /*01f0*/  LOP3.LUT R107, R59.reuse, 0x4, RZ, 0xfc, !PT ;  /* 0x000000043b6b7812 */ /* 0x040fe400078efcff */
[----:B------:R-:W-:-:S02]  /*0200*/  LOP3.LUT R108, R59, 0x6, RZ, 0xfc, !PT ;  /* 0x000000063b6c7812 */ /* 0x000fc400078efcff */
[C---:B------:R-:W-:Y:S01]  /*0210*/  LOP3.LUT R109, R59.reuse, 0x8, RZ, 0xfc, !PT ;  /* 0x000000083b6d7812 */ /* 0x040fe200078efcff */
[----:B--2---:R-:W1:Y:S01]  /*0220*/  MUFU.RCP R0, R0 ;  /* 0x0000000000007308 */ /* 0x004e620000001000 */
[C---:B------:R-:W-:Y:S02]  /*0230*/  LOP3.LUT R110, R59.reuse, 0xa, RZ, 0xfc, !PT ;  /* 0x0000000a3b6e7812 */ /* 0x040fe400078efcff */
[C---:B------:R-:W-:Y:S02]  /*0240*/  LOP3.LUT R112, R59.reuse, 0x10, RZ, 0xfc, !PT ;  /* 0x000000103b707812 */ /* 0x040fe400078efcff */
[C---:B------:R-:W-:Y:S02]  /*0250*/  LOP3.LUT R111, R59.reuse, 0xc, RZ, 0xfc, !PT ;  /* 0x0000000c3b6f7812 */ /* 0x040fe400078efcff */
[C---:B------:R-:W-:Y:S02]  /*0260*/  LOP3.LUT R113, R59.reuse, 0x12, RZ, 0xfc, !PT ;  /* 0x000000123b717812 */ /* 0x040fe400078efcff */
[----:B------:R-:W-:-:S02]  /*0270*/  LOP3.LUT R114, R59, 0x14, RZ, 0xfc, !PT ;  /* 0x000000143b727812 */ /* 0x000fc400078efcff */
[C---:B------:R-:W-:Y:S02]  /*0280*/  LOP3.LUT R77, R59.reuse, 0x18, RZ, 0xfc, !PT ;  /* 0x000000183b4d7812 */ /* 0x040fe400078efcff */
[C---:B------:R-:W-:Y:S02]  /*0290*/  LOP3.LUT R81, R59.reuse, 0x1c, RZ, 0xfc, !PT ;  /* 0x0000001c3b517812 */ /* 0x040fe400078efcff */
[----:B------:R-:W-:Y:S01]  /*02a0*/  LOP3.LUT R79, R59, 0x1a, RZ, 0xfc, !PT ;  /* 0x0000001a3b4f7812 */ /* 0x000fe200078efcff */
[----:B-1----:R-:W-:Y:S01]  /*02b0*/  VIADD R4, R0, 0xffffffe ;  /* 0x0ffffffe00047836 */ /* 0x002fe20000000000 */
[----:B------:R-:W-:-:S03]  /*02c0*/  IABS R0, R6 ;  /* 0x0000000600007213 */ /* 0x000fc60000000000 */
[----:B------:R1:W2:Y:S02]  /*02d0*/  F2I.FTZ.U32.TRUNC.NTZ R5, R4 ;  /* 0x0000000400057305 */ /* 0x0002a4000021f000 */
[----:B------:R-:W-:Y:S02]  /*02e0*/  IMAD.MOV R0, RZ, RZ, -R0 ;  /* 0x000000ffff007224 */ /* 0x000fe400078e0a00 */
[----:B-1----:R-:W-:Y:S02]  /*02f0*/  IMAD.MOV.U32 R4, RZ, RZ, RZ ;  /* 0x000000ffff047224 */ /* 0x002fe400078e00ff */
[----:B--2---:R-:W-:-:S04]  /*0300*/  IMAD.MOV R8, RZ, RZ, -R5 ;  /* 0x000000ffff087224 */ /* 0x004fc800078e0a05 */
[----:B------:R-:W-:-:S04]  /*0310*/  IMAD R11, R8, R9, RZ ;  /* 0x00000009080b7224 */ /* 0x000fc800078e02ff */
[----:B------:R-:W-:-:S06]  /*0320*/  IMAD.HI.U32 R4, R5, R11, R4 ;  /* 0x0000000b05047227 */ /* 0x000fcc00078e0004 */
[----:B------:R-:W-:-:S04]  /*0330*/  IMAD.HI.U32 R4, R4, R13, RZ ;  /* 0x0000000d04047227 */ /* 0x000fc800078e00ff */
[----:B------:R-:W-:-:S05]  /*0340*/  IMAD R0, R4, R0, R13 ;  /* 0x0000000004007224 */ /* 0x000fca00078e020d */
[----:B------:R-:W-:-:S13]  /*0350*/  ISETP.GT.U32.AND P1, PT, R9, R0, PT ;  /* 0x000000000900720c */ /* 0x000fda0003f24070 */
[----:B------:R-:W-:Y:S02]  /*0360*/  @!P1 IMAD.IADD R0, R0, 0x1, -R9 ;  /* 0x0000000100009824 */ /* 0x000fe400078e0a09 */
[----:B------:R-:W-:Y:S01]  /*0370*/  @!P1 VIADD R4, R4, 0x1 ;  /* 0x0000000104049836 */ /* 0x000fe20000000000 */
[----:B------:R-:W-:Y:S02]  /*0380*/  ISETP.NE.AND P1, PT, R6, RZ, PT ;  /* 0x000000ff0600720c */ /* 0x000fe40003f25270 */
[----:B------:R-:W-:Y:S02]  /*0390*/  ISETP.GE.U32.AND P0, PT, R0, R9, PT ;  /* 0x000000090000720c */ /* 0x000fe40003f06070 */
[----:B------:R-:W-:-:S04]  /*03a0*/  LOP3.LUT R0, R7, R6, RZ, 0x3c, !PT ;  /* 0x0000000607007212 */ /* 0x000fc800078e3cff */
[----:B------:R-:W-:Y:S01]  /*03b0*/  ISETP.GE.AND P2, PT, R0, RZ, PT ;  /* 0x000000ff0000720c */ /* 0x000fe20003f46270 */
[----:B------:R-:W-:-:S05]  /*03c0*/  VIADD R0, R2, 0x3f ;  /* 0x0000003f02007836 */ /* 0x000fca0000000000 */
[----:B------:R-:W-:Y:S01]  /*03d0*/  SHF.R.S32.HI R5, RZ, 0x1f, R0 ;  /* 0x0000001fff057819 */ /* 0x000fe20000011400 */
[----:B------:R-:W-:-:S03]  /*03e0*/  @P0 VIADD R4, R4, 0x1 ;  /* 0x0000000104040836 */ /* 0x000fc60000000000 */
[----:B------:R-:W-:-:S03]  /*03f0*/  LEA.HI R5, R5, R0, RZ, 0x6 ;  /* 0x0000000005057211 */ /* 0x000fc600078f30ff */
[----:B------:R-:W-:Y:S01]  /*0400*/  @!P2 IMAD.MOV R4, RZ, RZ, -R4 ;  /* 0x000000ffff04a224 */ /* 0x000fe200078e0a04 */
[----:B------:R-:W-:-:S05]  /*0410*/  @!P1 LOP3.LUT R4, RZ, R6, RZ, 0x33, !PT ;  /* 0x00000006ff049212 */ /* 0x000fca00078e33ff */
[----:B------:R-:W-:Y:S02]  /*0420*/  IMAD.SHL.U32 R8, R4, 0x8, RZ ;  /* 0x0000000804087824 */ /* 0x000fe400078e00ff */
[----:B------:R-:W-:-:S03]  /*0430*/  IMAD.MOV R4, RZ, RZ, -R4 ;  /* 0x000000ffff047224 */ /* 0x000fc600078e0a04 */
[----:B------:R-:W-:Y:S01]  /*0440*/  LEA.HI.SX32 R5, R5, -R8, 0x1a ;  /* 0x8000000805057211 */ /* 0x000fe200078fd2ff */
[----:B------:R-:W-:-:S03]  /*0450*/  IMAD R13, R6, R4, R7 ;  /* 0x00000004060d7224 */ /* 0x000fc600078e0207 */
[----:B------:R-:W-:-:S04]  /*0460*/  VIMNMX R10, R5, 0x8, PT ;  /* 0x00000008050a7848 */ /* 0x000fc80003fe0100 */
[-C--:B------:R-:W-:Y:S02]  /*0470*/  IABS R9, R10.reuse ;  /* 0x0000000a00097213 */ /* 0x080fe40000000000 */
[----:B------:R-:W-:Y:S02]  /*0480*/  IABS R6, R10 ;  /* 0x0000000a00067213 */ /* 0x000fe40000000000 */
[----:B------:R-:W1:Y:S01]  /*0490*/  I2F.RP R0, R9 ;  /* 0x0000000900007306 */ /* 0x000e620000209400 */
[C---:B------:R-:W-:Y:S02]  /*04a0*/  R2UR UR4, R10.reuse ;  /* 0x000000000a0472ca */ /* 0x040fe400000e0000 */
[----:B------:R-:W-:-:S11]  /*04b0*/  R2UR UR5, R10 ;  /* 0x000000000a0572ca */ /* 0x000fd600000e0000 */
[----:B------:R-:W-:Y:S01]  /*04c0*/  UISETP.NE.AND UP0, UPT, UR4, URZ, UPT ;  /* 0x0000003f0400728c */ /* 0x000fe2000bf05270 */
[----:B-1----:R-:W1:Y:S02]  /*04d0*/  MUFU.RCP R0, R0 ;  /* 0x0000000000007308 */ /* 0x002e640000001000 */
[----:B-1----:R-:W-:Y:S02]  /*04e0*/  VIADD R5, R0, 0xffffffe ;  /* 0x0ffffffe00057836 */ /* 0x002fe40000000000 */
[----:B------:R-:W-:-:S04]  /*04f0*/  IMAD.MOV R0, RZ, RZ, -R6 ;  /* 0x000000ffff007224 */ /* 0x000fc800078e0a06 */
[----:B------:R-:W1:Y:S08]  /*0500*/  I2F.RP R6, R16 ;  /* 0x0000001000067306 */ /* 0x000e700000209400 */
[----:B------:R-:W2:Y:S08]  /*0510*/  F2I.FTZ.U32.TRUNC.NTZ R5, R5 ;  /* 0x0000000500057305 */ /* 0x000eb0000021f000 */
[----:B-1----:R-:W1:Y:S01]  /*0520*/  MUFU.RCP R6, R6 ;  /* 0x0000000600067308 */ /* 0x002e620000001000 */
[----:B--2---:R-:W-:-:S04]  /*0530*/  IMAD.MOV R11, RZ, RZ, -R5 ;  /* 0x000000ffff0b7224 */ /* 0x004fc800078e0a05 */
[----:B------:R-:W-:Y:S01]  /*0540*/  IMAD.MOV.U32 R4, RZ, RZ, R11 ;  /* 0x000000ffff047224 */ /* 0x000fe200078e000b */
[----:B------:R-:W-:-:S03]  /*0550*/  IABS R11, R13 ;  /* 0x0000000d000b7213 */ /* 0x000fc60000000000 */
[----:B------:R-:W-:Y:S02]  /*0560*/  IMAD R7, R4, R9, RZ ;  /* 0x0000000904077224 */ /* 0x000fe400078e02ff */
[----:B------:R-:W-:-:S04]  /*0570*/  IMAD.MOV.U32 R4, RZ, RZ, RZ ;  /* 0x000000ffff047224 */ /* 0x000fc800078e00ff */
[----:B------:R-:W-:Y:S02]  /*0580*/  IMAD.HI.U32 R4, R5, R7, R4 ;  /* 0x0000000705047227 */ /* 0x000fe400078e0004 */
[----:B------:R-:W2:Y:S02]  /*0590*/  I2F.RP R5, R17 ;  /* 0x0000001100057306 */ /* 0x000ea40000209400 */
[----:B-1----:R-:W-:Y:S02]  /*05a0*/  VIADD R7, R6, 0xffffffe ;  /* 0x0ffffffe06077836 */ /* 0x002fe40000000000 */
[----:B------:R-:W-:-:S04]  /*05b0*/  IMAD.HI.U32 R4, R4, R11, RZ ;  /* 0x0000000b04047227 */ /* 0x000fc800078e00ff */
[----:B------:R-:W-:Y:S01]  /*05c0*/  IMAD R0, R4, R0, R11 ;  /* 0x0000000004007224 */ /* 0x000fe200078e020b */
[----:B------:R-:W1:Y:S01]  /*05d0*/  F2I.FTZ.U32.TRUNC.NTZ R7, R7 ;  /* 0x0000000700077305 */ /* 0x000e62000021f000 */
[----:B------:R-:W-:-:S03]  /*05e0*/  IMAD.MOV.U32 R6, RZ, RZ, RZ ;  /* 0x000000ffff067224 */ /* 0x000fc600078e00ff */
[----:B------:R-:W-:-:S04]  /*05f0*/  ISETP.GT.U32.AND P1, PT, R9, R0, PT ;  /* 0x000000000900720c */ /* 0x000fc80003f24070 */
[----:B--2---:R-:W2:Y:S09]  /*0600*/  MUFU.RCP R5, R5 ;  /* 0x0000000500057308 */ /* 0x004eb20000001000 */
[----:B------:R-:W-:Y:S02]  /*0610*/  @!P1 IMAD.IADD R0, R0, 0x1, -R9 ;  /* 0x0000000100009824 */ /* 0x000fe400078e0a09 */
[----:B------:R-:W-:-:S03]  /*0620*/  @!P1 VIADD R4, R4, 0x1 ;  /* 0x0000000104049836 */ /* 0x000fc60000000000 */
[----:B------:R-:W-:Y:S01]  /*0630*/  ISETP.GE.U32.AND P0, PT, R0, R9, PT ;  /* 0x000000090000720c */ /* 0x000fe20003f06070 */
[----:B-1----:R-:W-:Y:S01]  /*0640*/  IMAD.MOV R9, RZ, RZ, -R7 ;  /* 0x000000ffff097224 */ /* 0x002fe200078e0a07 */
[----:B------:R-:W-:Y:S01]  /*0650*/  LOP3.LUT R0, R13, R10, RZ, 0x3c, !PT ;  /* 0x0000000a0d007212 */ /* 0x000fe200078e3cff */
[----:B--2---:R-:W-:Y:S02]  /*0660*/  VIADD R5, R5, 0xffffffe ;  /* 0x0ffffffe05057836 */ /* 0x004fe40000000000 */
[----:B------:R-:W-:Y:S01]  /*0670*/  IMAD R9, R9, R16, RZ ;  /* 0x0000001009097224 */ /* 0x000fe200078e02ff */
[----:B------:R-:W-:Y:S02]  /*0680*/  ISETP.GE.AND P2, PT, R0, RZ, PT ;  /* 0x000000ff0000720c */ /* 0x000fe40003f46270 */
[----:B------:R-:W-:Y:S01]  /*0690*/  SHF.R.U32.HI R0, RZ, 0x5, R75 ;  /* 0x00000005ff007819 */ /* 0x000fe2000001164b */
[----:B------:R-:W1:Y:S01]  /*06a0*/  F2I.FTZ.U32.TRUNC.NTZ R5, R5 ;  /* 0x0000000500057305 */ /* 0x000e62000021f000 */
[----:B------:R-:W-:-:S02]  /*06b0*/  IMAD.HI.U32 R6, R7, R9, R6 ;  /* 0x0000000907067227 */ /* 0x000fc400078e0006 */
[----:B------:R-:W-:Y:S02]  /*06c0*/  R2UR UR4, R0 ;  /* 0x00000000000472ca */ /* 0x000fe400000e0000 */
[----:B------:R-:W-:-:S05]  /*06d0*/  @P0 VIADD R4, R4, 0x1 ;  /* 0x0000000104040836 */ /* 0x000fca0000000000 */
[----:B------:R-:W-:-:S05]  /*06e0*/  @!P2 IMAD.MOV R4, RZ, RZ, -R4 ;  /* 0x000000ffff04a224 */ /* 0x000fca00078e0a04 */
[----:B------:R-:W-:Y:S01]  /*06f0*/  R2UR UR8, R4 ;  /* 0x00000000040872ca */ /* 0x000fe200000e0000 */
[----:B----4-:R-:W-:-:S08]  /*0700*/  ULEA UR4, UR7, UR4, 0x5 ;  /* 0x0000000407047291 */ /* 0x010fd0000f8e283f */
[----:B------:R-:W-:-:S04]  /*0710*/  @!UP0 ULOP3.LUT UR8, URZ, UR5, URZ, 0x33, !UPT ;  /* 0x000000053f088292 */ /* 0x000fc8000f8e333f */
[----:B------:R-:W-:Y:S02]  /*0720*/  UIADD3 UR5, -UR8, URZ, URZ ;  /* 0x0000003f08057290 */ /* 0x000fe4000fffe13f */
[----:B------:R-:W-:-:S04]  /*0730*/  USHF.L.U32 UR8, UR8, 0x7, URZ ;  /* 0x0000000708087899 */ /* 0x000fc8000800063f */
[----:B------:R-:W-:Y:S01]  /*0740*/  ULOP3.LUT UR4, UR8, 0x63, UR4, 0xf8, !UPT ;  /* 0x0000006308047892 */ /* 0x000fe2000f8ef804 */
[----:B------:R-:W-:Y:S01]  /*0750*/  IMAD R0, R10, UR5, R13 ;  /* 0x000000050a007c24 */ /* 0x000fe2000f8e020d */
[----:B------:R-:W-:Y:S01]  /*0760*/  UIADD3 UR5, UR10, 0x1f, URZ ;  /* 0x0000001f0a057890 */ /* 0x000fe2000fffe03f */
[----:B-1----:R-:W-:Y:S01]  /*0770*/  IMAD.MOV R10, RZ, RZ, -R5 ;  /* 0x000000ffff0a7224 */ /* 0x002fe200078e0a05 */
[----:B------:R-:W-:Y:S01]  /*0780*/  ULOP3.LUT UR12, UR4, 0x8, URZ, 0xfc, !UPT ;  /* 0x00000008040c7892 */ /* 0x000fe2000f8efc3f */
[----:B------:R-:W-:Y:S01]  /*0790*/  IMAD.IADD R0, R8, 0x1, R0 ;  /* 0x0000000108007824 */ /* 0x000fe200078e0200 */
[----:B------:R-:W-:Y:S02]  /*07a0*/  ULOP3.LUT UR9, UR4, 0x4, URZ, 0xfc, !UPT ;  /* 0x0000000404097892 */ /* 0x000fe4000f8efc3f */
[----:B------:R-:W-:Y:S01]  /*07b0*/  IMAD.U32 R4, RZ, RZ, UR4 ;  /* 0x00000004ff047e24 */ /* 0x000fe2000f8e00ff */
[----:B------:R-:W-:Y:S01]  /*07c0*/  ULOP3.LUT UR14, UR4, 0x10, URZ, 0xfc, !UPT ;  /* 0x00000010040e7892 */ /* 0x000fe2000f8efc3f */
[----:B------:R-:W-:Y:S01]  /*07d0*/  IMAD R7, R10, R17, RZ ;  /* 0x000000110a077224 */ /* 0x000fe200078e02ff */
[----:B------:R-:W-:Y:S01]  /*07e0*/  ULOP3.LUT UR13, UR4, 0xc, URZ, 0xfc, !UPT ;  /* 0x0000000c040d7892 */ /* 0x000fe2000f8efc3f */
[----:B------:R-:W-:Y:S01]  /*07f0*/  IMAD R55, R0, 0x40, R55 ;  /* 0x0000004000377824 */ /* 0x000fe200078e0237 */
[----:B------:R-:W-:Y:S01]  /*0800*/  IABS R9, R4 ;  /* 0x0000000400097213 */ /* 0x000fe20000000000 */
[----:B------:R-:W-:Y:S01]  /*0810*/  IMAD.U32 R4, RZ, RZ, UR12 ;  /* 0x0000000cff047e24 */ /* 0x000fe2000f8e00ff */
[----:B------:R-:W-:Y:S01]  /*0820*/  ULOP3.LUT UR15, UR4, 0x14, URZ, 0xfc, !UPT ;  /* 0x00000014040f7892 */ /* 0x000fe2000f8efc3f */
[----:B------:R-:W-:Y:S01]  /*0830*/  IMAD.U32 R8, RZ, RZ, UR9 ;  /* 0x00000009ff087e24 */ /* 0x000fe2000f8e00ff */
[----:B------:R-:W-:-:S02]  /*0840*/  ULOP3.LUT UR16, UR4, 0x18, URZ, 0xfc, !UPT ;  /* 0x0000001804107892 */ /* 0x000fc4000f8efc3f */
[----:B------:R-:W-:Y:S01]  /*0850*/  IABS R13, R4 ;  /* 0x00000004000d7213 */ /* 0x000fe20000000000 */
[----:B------:R-:W-:Y:S01]  /*0860*/  IMAD.MOV.U32 R4, RZ, RZ, RZ ;  /* 0x000000ffff047224 */ /* 0x000fe200078e00ff */
[----:B------:R-:W-:Y:S01]  /*0870*/  IABS R11, R8 ;  /* 0x00000008000b7213 */ /* 0x000fe20000000000 */
[----:B------:R-:W-:Y:S02]  /*0880*/  ULOP3.LUT UR17, UR4, 0x1c, URZ, 0xfc, !UPT ;  /* 0x0000001c04117892 */ /* 0x000fe4000f8efc3f */
[----:B------:R-:W-:Y:S01]  /*0890*/  IMAD.HI.U32 R4, R5, R7, R4 ;  /* 0x0000000705047227 */ /* 0x000fe200078e0004 */
[----:B------:R-:W-:-:S03]  /*08a0*/  UISETP.GT.AND UP0, UPT, UR5, 0x1f, UPT ;  /* 0x0000001f0500788c */ /* 0x000fc6000bf04270 */
[C---:B------:R-:W-:Y:S01]  /*08b0*/  IMAD.HI.U32 R5, R6.reuse, R9, RZ ;  /* 0x0000000906057227 */ /* 0x040fe200078e00ff */
[----:B------:R-:W-:Y:S02]  /*08c0*/  USEL UR6, URZ, 0x4, !UP0 ;  /* 0x000000043f067887 */ /* 0x000fe4000c000000 */
[----:B------:R-:W-:Y:S01]  /*08d0*/  UISETP.GT.AND UP0, UPT, UR5, 0x3f, UPT ;  /* 0x0000003f0500788c */ /* 0x000fe2000bf04270 */
[----:B------:R-:W-:-:S04]  /*08e0*/  IMAD.HI.U32 R0, R6, R11, RZ ;  /* 0x0000000b06007227 */ /* 0x000fc800078e00ff */
[----:B------:R-:W-:-:S04]  /*08f0*/  IMAD.HI.U32 R7, R6, R13, RZ ;  /* 0x0000000d06077227 */ /* 0x000fc800078e00ff */
[----:B------:R-:W-:Y:S02]  /*0900*/  IMAD.MOV R5, RZ, RZ, -R5 ;  /* 0x000000ffff057224 */ /* 0x000fe400078e0a05 */
[----:B------:R-:W-:Y:S02]  /*0910*/  IMAD.MOV R0, RZ, RZ, -R0 ;  /* 0x000000ffff007224 */ /* 0x000fe400078e0a00 */
[----:B------:R-:W-:Y:S02]  /*0920*/  IMAD.MOV R10, RZ, RZ, -R7 ;  /* 0x000000ffff0a7224 */ /* 0x000fe400078e0a07 */
[C---:B------:R-:W-:Y:S02]  /*0930*/  IMAD R7, R16.reuse, R5, R9 ;  /* 0x0000000510077224 */ /* 0x040fe400078e0209 */
[----:B------:R-:W-:Y:S02]  /*0940*/  IMAD.U32 R5, RZ, RZ, UR14 ;  /* 0x0000000eff057e24 */ /* 0x000fe4000f8e00ff */
[C---:B------:R-:W-:Y:S01]  /*0950*/  IMAD R8, R16.reuse, R0, R11 ;  /* 0x0000000010087224 */ /* 0x040fe200078e020b */
[C---:B------:R-:W-:Y:S01]  /*0960*/  ISETP.GT.U32.AND P1, PT, R16.reuse, R7, PT ;  /* 0x000000071000720c */ /* 0x040fe20003f24070 */
[----:B------:R-:W-:Y:S01]  /*0970*/  IMAD.U32 R0, RZ, RZ, UR13 ;  /* 0x0000000dff007e24 */ /* 0x000fe2000f8e00ff */
[----:B------:R-:W-:Y:S01]  /*0980*/  IABS R15, R5 ;  /* 0x00000005000f7213 */ /* 0x000fe20000000000 */
[----:B------:R-:W-:Y:S01]  /*0990*/  IMAD.U32 R9, RZ, RZ, UR15 ;  /* 0x0000000fff097e24 */ /* 0x000fe2000f8e00ff */
[----:B------:R-:W-:Y:S01]  /*09a0*/  ISETP.GT.U32.AND P5, PT, R16, R8, PT ;  /* 0x000000081000720c */ /* 0x000fe20003fa4070 */
[----:B------:R-:W-:-:S02]  /*09b0*/  IMAD.U32 R11, RZ, RZ, UR16 ;  /* 0x00000010ff0b7e24 */ /* 0x000fc4000f8e00ff */
[----:B------:R-:W-:Y:S01]  /*09c0*/  IMAD R10, R16, R10, R13 ;  /* 0x0000000a100a7224 */ /* 0x000fe200078e020d */
[----:B------:R-:W-:Y:S01]  /*09d0*/  IABS R13, R0 ;  /* 0x00000000000d7213 */ /* 0x000fe20000000000 */
[----:B------:R-:W-:Y:S01]  /*09e0*/  IMAD.HI.U32 R5, R6, R15, RZ ;  /* 0x0000000f06057227 */ /* 0x000fe200078e00ff */
[----:B------:R-:W-:Y:S02]  /*09f0*/  IABS R19, R9 ;  /* 0x0000000900137213 */ /* 0x000fe40000000000 */
[----:B------:R-:W-:Y:S01]  /*0a00*/  IABS R21, R11 ;  /* 0x0000000b00157213 */ /* 0x000fe20000000000 */
[----:B------:R-:W-:Y:S01]  /*0a10*/  IMAD.U32 R12, RZ, RZ, UR17 ;  /* 0x00000011ff0c7e24 */ /* 0x000fe2000f8e00ff */
[----:B------:R-:W-:Y:S01]  /*0a20*/  ISETP.GT.U32.AND P2, PT, R16, R10, PT ;  /* 0x0000000a1000720c */ /* 0x000fe20003f44070 */
[----:B------:R-:W-:-:S03]  /*0a30*/  IMAD.HI.U32 R0, R6, R13, RZ ;  /* 0x0000000d06007227 */ /* 0x000fc600078e00ff */
[----:B------:R-:W-:Y:S01]  /*0a40*/  IABS R23, R12 ;  /* 0x0000000c00177213 */ /* 0x000fe20000000000 */
[----:B------:R-:W-:-:S04]  /*0a50*/  IMAD.HI.U32 R9, R6, R19, RZ ;  /* 0x0000001306097227 */ /* 0x000fc800078e00ff */
[----:B------:R-:W-:Y:S02]  /*0a60*/  IMAD.MOV R5, RZ, RZ, -R5 ;  /* 0x000000ffff057224 */ /* 0x000fe400078e0a05 */
[----:B------:R-:W-:-:S04]  /*0a70*/  IMAD.HI.U32 R11, R6, R21, RZ ;  /* 0x00000015060b7227 */ /* 0x000fc800078e00ff */
[----:B------:R-:W-:Y:S02]  /*0a80*/  IMAD.MOV R0, RZ, RZ, -R0 ;  /* 0x000000ffff007224 */ /* 0x000fe400078e0a00 */
[----:B------:R-:W-:Y:S02]  /*0a90*/  IMAD.MOV R9, RZ, RZ, -R9 ;  /* 0x000000ffff097224 */ /* 0x000fe400078e0a09 */
[C---:B------:R-:W-:Y:S01]  /*0aa0*/  IMAD R12, R16.reuse, R5, R15 ;  /* 0x00000005100c7224 */ /* 0x040fe200078e020f */
[----:B------:R-:W-:Y:S01]  /*0ab0*/  SHF.R.U32.HI R5, RZ, 0x1, R75 ;  /* 0x00000001ff057819 */ /* 0x000fe2000001164b */
[----:B------:R-:W-:Y:S02]  /*0ac0*/  IMAD.MOV R14, RZ, RZ, -R11 ;  /* 0x000000ffff0e7224 */ /* 0x000fe400078e0a0b */
[C---:B------:R-:W-:Y:S01]  /*0ad0*/  IMAD R11, R16.reuse, R0, R13 ;  /* 0x00000000100b7224 */ /* 0x040fe200078e020d */
[C---:B------:R-:W-:Y:S01]  /*0ae0*/  ISETP.GT.U32.AND P0, PT, R16.reuse, R12, PT ;  /* 0x0000000c1000720c */ /* 0x040fe20003f04070 */
[----:B------:R-:W-:Y:S01]  /*0af0*/  IMAD R13, R16, R9, R19 ;  /* 0x00000009100d7224 */ /* 0x000fe200078e0213 */
[----:B------:R-:W-:Y:S01]  /*0b00*/  LOP3.LUT R0, R75, 0x7f, RZ, 0xc0, !PT ;  /* 0x0000007f4b007812 */ /* 0x000fe200078ec0ff */
[----:B------:R-:W-:Y:S01]  /*0b10*/  IMAD.HI.U32 R6, R6, R23, RZ ;  /* 0x0000001706067227 */ /* 0x000fe200078e00ff */
[----:B------:R-:W-:-:S02]  /*0b20*/  ISETP.GT.U32.AND P3, PT, R16, R11, PT ;  /* 0x0000000b1000720c */ /* 0x000fc40003f64070 */
[----:B------:R-:W-:Y:S01]  /*0b30*/  SEL R9, RZ, UR6, P6 ;  /* 0x00000006ff097c07 */ /* 0x000fe2000b000000 */
[----:B------:R-:W-:Y:S01]  /*0b40*/  @!P1 IMAD.IADD R7, R7, 0x1, -R16 ;  /* 0x0000000107079824 */ /* 0x000fe200078e0a10 */
[C---:B------:R-:W-:Y:S01]  /*0b50*/  ISETP.GT.U32.AND P1, PT, R16.reuse, R13, PT ;  /* 0x0000000d1000720c */ /* 0x040fe20003f24070 */
[----:B------:R-:W-:Y:S01]  /*0b60*/  IMAD.MOV R6, RZ, RZ, -R6 ;  /* 0x000000ffff067224 */ /* 0x000fe200078e0a06 */
[----:B------:R-:W-:Y:S01]  /*0b70*/  ISETP.NE.U32.AND P6, PT, R9, RZ, PT ;  /* 0x000000ff0900720c */ /* 0x000fe20003fc5070 */
[C---:B------:R-:W-:Y:S02]  /*0b80*/  IMAD R14, R16.reuse, R14, R21 ;  /* 0x0000000e100e7224 */ /* 0x040fe400078e0215 */
[----:B------:R-:W-:Y:S01]  /*0b90*/  IMAD R15, R16, R6, R23 ;  /* 0x00000006100f7224 */ /* 0x000fe200078e0217 */
[----:B------:R-:W-:Y:S01]  /*0ba0*/  IABS R6, R55 ;  /* 0x0000003700067213 */ /* 0x000fe20000000000 */
[--C-:B------:R-:W-:Y:S01]  /*0bb0*/  @!P5 IMAD.IADD R8, R8, 0x1, -R16.reuse ;  /* 0x000000010808d824 */ /* 0x100fe200078e0a10 */
[----:B------:R-:W-:Y:S01]  /*0bc0*/  ISETP.GT.U32.AND P5, PT, R16, R14, PT ;  /* 0x0000000e1000720c */ /* 0x000fe20003fa4070 */
[--C-:B------:R-:W-:Y:S01]  /*0bd0*/  @!P2 IMAD.IADD R10, R10, 0x1, -R16.reuse ;  /* 0x000000010a0aa824 */ /* 0x100fe200078e0a10 */
[----:B------:R-:W-:Y:S01]  /*0be0*/  ISETP.GT.U32.AND P2, PT, R16, R15, PT ;  /* 0x0000000f1000720c */ /* 0x000fe20003f44070 */
[--C-:B------:R-:W-:Y:S01]  /*0bf0*/  @!P0 IMAD.IADD R12, R12, 0x1, -R16.reuse ;  /* 0x000000010c0c8824 */ /* 0x100fe200078e0a10 */
[C---:B------:R-:W-:Y:S01]  /*0c00*/  ISETP.GT.U32.AND P0, PT, R16.reuse, R8, PT ;  /* 0x000000081000720c */ /* 0x040fe20003f04070 */
[----:B------:R-:W-:Y:S01]  /*0c10*/  @!P1 IMAD.IADD R13, R13, 0x1, -R16 ;  /* 0x000000010d0d9824 */ /* 0x000fe200078e0a10 */
[----:B------:R-:W-:Y:S01]  /*0c20*/  ISETP.GT.U32.AND P1, PT, R16, R10, PT ;  /* 0x0000000a1000720c */ /* 0x000fe20003f24070 */
[----:B------:R-:W-:-:S02]  /*0c30*/  IMAD.SHL.U32 R54, R0, 0x4, RZ ;  /* 0x0000000400367824 */ /* 0x000fc400078e00ff */
[--C-:B------:R-:W-:Y:S01]  /*0c40*/  @!P3 IMAD.IADD R11, R11, 0x1, -R16.reuse ;  /* 0x000000010b0bb824 */ /* 0x100fe200078e0a10 */
[----:B------:R-:W-:Y:S01]  /*0c50*/  ISETP.GT.U32.AND P3, PT, R16, R7, PT ;  /* 0x000000071000720c */ /* 0x000fe20003f64070 */
[----:B------:R-:W-:Y:S01]  /*0c60*/  IMAD.HI.U32 R4, R4, R6, RZ ;  /* 0x0000000604047227 */ /* 0x000fe200078e00ff */
[----:B------:R-:W-:Y:S02]  /*0c70*/  LOP3.LUT R54, R54, 0x30, R5, 0x78, !PT ;  /* 0x0000003036367812 */ /* 0x000fe400078e7805 */
[----:B------:R-:W-:Y:S01]  /*0c80*/  SEL R5, RZ, UR6, P4 ;  /* 0x00000006ff057c07 */ /* 0x000fe2000a000000 */
[----:B------:R-:W-:Y:S01]  /*0c90*/  @!P5 IMAD.IADD R14, R14, 0x1, -R16 ;  /* 0x000000010e0ed824 */ /* 0x000fe200078e0a10 */
[C---:B------:R-:W-:Y:S01]  /*0ca0*/  ISETP.GT.U32.AND P5, PT, R16.reuse, R13, PT ;  /* 0x0000000d1000720c */ /* 0x040fe20003fa4070 */
[----:B------:R-:W-:Y:S01]  /*0cb0*/  IMAD.MOV R4, RZ, RZ, -R4 ;  /* 0x000000ffff047224 */ /* 0x000fe200078e0a04 */
[C---:B------:R-:W-:Y:S01]  /*0cc0*/  ISETP.GT.U32.AND P4, PT, R16.reuse, R11, PT ;  /* 0x0000000b1000720c */ /* 0x040fe20003f84070 */
[--C-:B------:R-:W-:Y:S01]  /*0cd0*/  @!P2 IMAD.IADD R15, R15, 0x1, -R16.reuse ;  /* 0x000000010f0fa824 */ /* 0x100fe200078e0a10 */
[----:B------:R-:W-:Y:S01]  /*0ce0*/  ISETP.GT.U32.AND P2, PT, R16, R12, PT ;  /* 0x0000000c1000720c */ /* 0x000fe20003f44070 */
[--C-:B------:R-:W-:Y:S01]  /*0cf0*/  @!P0 IMAD.IADD R8, R8, 0x1, -R16.reuse ;  /* 0x0000000108088824 */ /* 0x100fe200078e0a10 */
[----:B------:R-:W-:Y:S01]  /*0d00*/  ISETP.GT.U32.AND P0, PT, R16, R14, PT ;  /* 0x0000000e1000720c */ /* 0x000fe20003f04070 */
[----:B------:R-:W-:Y:S01]  /*0d10*/  @!P1 IMAD.IADD R10, R10, 0x1, -R16 ;  /* 0x000000010a0a9824 */ /* 0x000fe200078e0a10 */
[----:B------:R-:W-:Y:S01]  /*0d20*/  ISETP.NE.U32.AND P1, PT, R5, RZ, PT ;  /* 0x000000ff0500720c */ /* 0x000fe20003f25070 */
[----:B------:R-:W-:-:S02]  /*0d30*/  IMAD R6, R17, R4, R6 ;  /* 0x0000000411067224 */ /* 0x000fc400078e0206 */
[----:B------:R-:W1:Y:S01]  /*0d40*/  LDC.64 R4, c[0x0][0x238] ;  /* 0x00008e00ff047b82 */ /* 0x000e620000000a00 */
[--C-:B------:R-:W-:Y:S01]  /*0d50*/  @!P3 IMAD.IADD R7, R7, 0x1, -R16.reuse ;  /* 0x000000010707b824 */ /* 0x100fe200078e0a10 */
[----:B------:R-:W-:Y:S01]  /*0d60*/  ISETP.GT.U32.AND P3, PT, R16, R15, PT ;  /* 0x0000000f1000720c */ /* 0x000fe20003f64070 */
[--C-:B------:R-:W-:Y:S01]  /*0d70*/  @!P5 IMAD.IADD R13, R13, 0x1, -R16.reuse ;  /* 0x000000010d0dd824 */ /* 0x100fe200078e0a10 */
[----:B------:R-:W-:Y:S01]  /*0d80*/  ISETP.LE.AND P5, PT, RZ, UR12, PT ;  /* 0x0000000cff007c0c */ /* 0x000fe2000bfa3270 */
[--C-:B------:R-:W-:Y:S01]  /*0d90*/  @!P4 IMAD.IADD R11, R11, 0x1, -R16.reuse ;  /* 0x000000010b0bc824 */ /* 0x100fe200078e0a10 */
[----:B------:R-:W-:Y:S01]  /*0da0*/  ISETP.LE.AND P4, PT, RZ, UR4, PT ;  /* 0x00000004ff007c0c */ /* 0x000fe2000bf83270 */
[--C-:B------:R-:W-:Y:S01]  /*0db0*/  @!P2 IMAD.IADD R12, R12, 0x1, -R16.reuse ;  /* 0x000000010c0ca824 */ /* 0x100fe200078e0a10 */
[----:B------:R-:W-:Y:S01]  /*0dc0*/  ISETP.LE.AND P2, PT, RZ, UR9, PT ;  /* 0x00000009ff007c0c */ /* 0x000fe2000bf43270 */
[----:B------:R-:W-:Y:S01]  /*0dd0*/  @!P0 IMAD.IADD R14, R14, 0x1, -R16 ;  /* 0x000000010e0e8824 */ /* 0x000fe200078e0a10 */
[----:B------:R-:W-:Y:S01]  /*0de0*/  ISETP.GT.U32.AND P0, PT, R17, R6, PT ;  /* 0x000000061100720c */ /* 0x000fe20003f04070 */
[----:B------:R-:W-:Y:S01]  /*0df0*/  IMAD.MOV.U32 R9, RZ, RZ, R8 ;  /* 0x000000ffff097224 */ /* 0x000fe200078e0008 */
[----:B------:R-:W-:-:S03]  /*0e00*/  ULDC UR4, c[0x0][0x240] ;  /* 0x0000900000047ab9 */ /* 0x000fc60000000800 */
[----:B------:R-:W-:Y:S01]  /*0e10*/  @!P3 IMAD.IADD R15, R15, 0x1, -R16 ;  /* 0x000000010f0fb824 */ /* 0x000fe200078e0a10 */
[----:B------:R-:W-:Y:S01]  /*0e20*/  ISETP.GE.AND P3, PT, R61, UR10, PT ;  /* 0x0000000a3d007c0c */ /* 0x000fe2000bf66270 */
[----:B------:R-:W-:Y:S01]  /*0e30*/  @!P5 IMAD.MOV R10, RZ, RZ, -R10 ;  /* 0x000000ffff0ad224 */ /* 0x000fe200078e0a0a */
[----:B------:R-:W-:Y:S01]  /*0e40*/  ISETP.GE.AND P5, PT, R56, UR10, PT ;  /* 0x0000000a38007c0c */ /* 0x000fe2000bfa6270 */
[----:B------:R-:W-:Y:S01]  /*0e50*/  @!P4 IMAD.MOV R7, RZ, RZ, -R7 ;  /* 0x000000ffff07c224 */ /* 0x000fe200078e0a07 */
[----:B------:R-:W-:Y:S01]  /*0e60*/  ISETP.LE.AND P4, PT, RZ, UR13, PT ;  /* 0x0000000dff007c0c */ /* 0x000fe2000bf83270 */
[----:B------:R-:W-:Y:S01]  /*0e70*/  @!P2 IMAD.MOV R9, RZ, RZ, -R9 ;  /* 0x000000ffff09a224 */ /* 0x000fe200078e0a09 */
[----:B------:R-:W-:Y:S01]  /*0e80*/  ISETP.LE.AND P2, PT, RZ, UR14, PT ;  /* 0x0000000eff007c0c */ /* 0x000fe2000bf43270 */
[----:B------:R-:W-:Y:S01]  /*0e90*/  @!P0 IMAD.IADD R6, R6, 0x1, -R17 ;  /* 0x0000000106068824 */ /* 0x000fe200078e0a11 */
[----:B------:R-:W-:Y:S01]  /*0ea0*/  SEL R8, RZ, UR6, P3 ;  /* 0x00000006ff087c07 */ /* 0x000fe20009800000 */
[----:B-1----:R-:W-:Y:S01]  /*0eb0*/  IMAD R63, R59, R4, RZ ;  /* 0x000000043b3f7224 */ /* 0x002fe200078e02ff */
[----:B------:R-:W-:Y:S01]  /*0ec0*/  SEL R16, RZ, UR6, P5 ;  /* 0x00000006ff107c07 */ /* 0x000fe2000a800000 */
[----:B------:R-:W-:Y:S01]  /*0ed0*/  IMAD R96, R56, R5, RZ ;  /* 0x0000000538607224 */ /* 0x000fe200078e02ff */
[----:B------:R-:W-:Y:S01]  /*0ee0*/  ISETP.LE.AND P0, PT, RZ, UR15, PT ;  /* 0x0000000fff007c0c */ /* 0x000fe2000bf03270 */
[----:B------:R-:W-:Y:S01]  /*0ef0*/  IMAD R65, R4, 0x2, R63 ;  /* 0x0000000204417824 */ /* 0x000fe200078e023f */
[----:B------:R-:W-:Y:S01]  /*0f00*/  ISETP.LE.AND P3, PT, RZ, UR17, PT ;  /* 0x00000011ff007c0c */ /* 0x000fe2000bf63270 */
[----:B------:R-:W-:Y:S01]  /*0f10*/  IMAD.SHL.U32 R60, R96, 0x4, RZ ;  /* 0x00000004603c7824 */ /* 0x000fe200078e00ff */
[----:B------:R-:W-:Y:S01]  /*0f20*/  ISETP.LE.AND P5, PT, RZ, UR16, PT ;  /* 0x00000010ff007c0c */ /* 0x000fe2000bfa3270 */
[----:B------:R-:W-:Y:S01]  /*0f30*/  IMAD R67, R4, 0x2, R65 ;  /* 0x0000000204437824 */ /* 0x000fe200078e0241 */
[----:B------:R-:W-:Y:S01]  /*0f40*/  ULDC.64 UR14, c[0x0][0x218] ;  /* 0x00008600000e7ab9 */ /* 0x000fe20000000a00 */
[----:B------:R-:W-:Y:S01]  /*0f50*/  @!P4 IMAD.MOV R11, RZ, RZ, -R11 ;  /* 0x000000ffff0bc224 */ /* 0x000fe200078e0a0b */
[----:B------:R-:W-:Y:S01]  /*0f60*/  ISETP.GT.U32.AND P4, PT, R17, R6, PT ;  /* 0x000000061100720c */ /* 0x000fe20003f84070 */
[----:B------:R-:W-:Y:S01]  /*0f70*/  @!P2 IMAD.MOV R12, RZ, RZ, -R12 ;  /* 0x000000ffff0ca224 */ /* 0x000fe200078e0a0c */
[----:B------:R-:W-:Y:S01]  /*0f80*/  ISETP.NE.U32.AND P2, PT, R8, RZ, PT ;  /* 0x000000ff0800720c */ /* 0x000fe20003f45070 */
[C---:B------:R-:W-:Y:S01]  /*0f90*/  IMAD R69, R4.reuse, 0x2, R67 ;  /* 0x0000000204457824 */ /* 0x040fe200078e0243 */
[----:B------:R-:W-:Y:S01]  /*0fa0*/  LOP3.LUT R8, RZ, R3, RZ, 0x33, !PT ;  /* 0x00000003ff087212 */ /* 0x000fe200078e33ff */
[----:B------:R-:W-:Y:S01]  /*0fb0*/  @!P0 IMAD.MOV R13, RZ, RZ, -R13 ;  /* 0x000000ffff0d8224 */ /* 0x000fe200078e0a0d */
[----:B------:R-:W-:Y:S01]  /*0fc0*/  ULDC.64 UR12, c[0x0][0x210] ;  /* 0x00008400000c7ab9 */ /* 0x000fe20000000a00 */
[----:B------:R-:W-:Y:S01]  /*0fd0*/  @!P3 IMAD.MOV R15, RZ, RZ, -R15 ;  /* 0x000000ffff0fb224 */ /* 0x000fe200078e0a0f */
[----:B------:R-:W-:Y:S01]  /*0fe0*/  ISETP.NE.AND P3, PT, R3, RZ, PT ;  /* 0x000000ff0300720c */ /* 0x000fe20003f65270 */
[----:B------:R-:W-:Y:S01]  /*0ff0*/  @!P5 IMAD.MOV R14, RZ, RZ, -R14 ;  /* 0x000000ffff0ed224 */ /* 0x000fe200078e0a0e */
[----:B------:R-:W-:Y:S01]  /*1000*/  ISETP.GE.AND P5, PT, R55, RZ, PT ;  /* 0x000000ff3700720c */ /* 0x000fe20003fa6270 */
[----:B------:R-:W-:Y:S01]  /*1010*/  IMAD R71, R4, 0x2, R69 ;  /* 0x0000000204477824 */ /* 0x000fe200078e0245 */
[----:B------:R-:W-:Y:S01]  /*1020*/  SEL R95, R8, R7, !P3 ;  /* 0x00000007085f7207 */ /* 0x000fe20005800000 */
[----:B------:R-:W-:Y:S01]  /*1030*/  @!P4 IMAD.IADD R6, R6, 0x1, -R17 ;  /* 0x000000010606c824 */ /* 0x000fe200078e0a11 */
[----:B------:R-:W-:Y:S01]  /*1040*/  SEL R94, R8, R9, !P3 ;  /* 0x00000009085e7207 */ /* 0x000fe20005800000 */
[----:B------:R-:W-:Y:S01]  /*1050*/  IMAD R105, R4, 0x2, R71 ;  /* 0x0000000204697824 */ /* 0x000fe200078e0247 */
[C---:B------:R-:W-:Y:S01]  /*1060*/  SEL R93, R8.reuse, R10, !P3 ;  /* 0x0000000a085d7207 */ /* 0x040fe20005800000 */
[----:B------:R-:W-:Y:S01]  /*1070*/  IMAD.MOV.U32 R102, RZ, RZ, R6 ;  /* 0x000000ffff667224 */ /* 0x000fe200078e0006 */
[----:B------:R-:W-:Y:S01]  /*1080*/  SEL R92, R8, R11, !P3 ;  /* 0x0000000b085c7207 */ /* 0x000fe20005800000 */
[----:B------:R-:W-:Y:S01]  /*1090*/  IMAD R103, R4, 0x2, R105 ;  /* 0x0000000204677824 */ /* 0x000fe200078e0269 */
[C---:B------:R-:W-:Y:S01]  /*10a0*/  SEL R91, R8.reuse, R12, !P3 ;  /* 0x0000000c085b7207 */ /* 0x040fe20005800000 */
[----:B------:R-:W-:Y:S01]  /*10b0*/  IMAD R95, R95, UR4, RZ ;  /* 0x000000045f5f7c24 */ /* 0x000fe2000f8e02ff */
[----:B------:R-:W-:Y:S01]  /*10c0*/  SEL R89, R8, R13, !P3 ;  /* 0x0000000d08597207 */ /* 0x000fe20005800000 */
[----:B------:R-:W-:Y:S01]  /*10d0*/  IMAD R99, R4, 0x4, R103 ;  /* 0x0000000404637824 */ /* 0x000fe200078e0267 */
[C---:B------:R-:W-:Y:S01]  /*10e0*/  SEL R88, R8.reuse, R14, !P3 ;  /* 0x0000000e08587207 */ /* 0x040fe20005800000 */
[----:B------:R-:W-:Y:S01]  /*10f0*/  @!P5 IMAD.MOV R102, RZ, RZ, -R102 ;  /* 0x000000ffff66d224 */ /* 0x000fe200078e0a66 */
[----:B------:R-:W-:Y:S01]  /*1100*/  SEL R86, R8, R15, !P3 ;  /* 0x0000000f08567207 */ /* 0x000fe20005800000 */
[----:B------:R-:W-:Y:S01]  /*1110*/  IMAD R101, R4, 0x2, R99 ;  /* 0x0000000204657824 */ /* 0x000fe200078e0263 */
[----:B------:R-:W-:Y:S01]  /*1120*/  ISETP.NE.AND P3, PT, R2, RZ, PT ;  /* 0x000000ff0200720c */ /* 0x000fe20003f65270 */
[----:B------:R-:W-:Y:S01]  /*1130*/  IMAD R94, R94, UR4, RZ ;  /* 0x000000045e5e7c24 */ /* 0x000fe2000f8e02ff */
[----:B------:R-:W-:Y:S01]  /*1140*/  ISETP.GE.AND P4, PT, R106, UR10, PT ;  /* 0x0000000a6a007c0c */ /* 0x000fe2000bf86270 */
[----:B------:R-:W-:Y:S01]  /*1150*/  IMAD R97, R4, 0x2, R101 ;  /* 0x0000000204617824 */ /* 0x000fe200078e0265 */
[----:B------:R-:W-:Y:S01]  /*1160*/  ISETP.NE.U32.AND P0, PT, R16, RZ, PT ;  /* 0x000000ff1000720c */ /* 0x000fe20003f05070 */
[----:B------:R-:W-:Y:S01]  /*1170*/  IMAD R93, R93, UR4, RZ ;  /* 0x000000045d5d7c24 */ /* 0x000fe2000f8e02ff */
[----:B------:R-:W-:Y:S01]  /*1180*/  SEL R33, RZ, UR6, P4 ;  /* 0x00000006ff217c07 */ /* 0x000fe2000a000000 */
[----:B------:R-:W-:Y:S01]  /*1190*/  IMAD R92, R92, UR4, RZ ;  /* 0x000000045c5c7c24 */ /* 0x000fe2000f8e02ff */
[----:B------:R-:W-:Y:S01]  /*11a0*/  IADD3 R34, P4, R60, UR14, RZ ;  /* 0x0000000e3c227c10 */ /* 0x000fe2000ff9e0ff */
[----:B------:R-:W-:Y:S01]  /*11b0*/  IMAD R19, R4, 0x2, R97 ;  /* 0x0000000204137824 */ /* 0x000fe200078e0261 */
[----:B------:R-:W-:Y:S01]  /*11c0*/  ISETP.GE.AND P5, PT, R107, UR10, PT ;  /* 0x0000000a6b007c0c */ /* 0x000fe2000bfa6270 */
[----:B------:R-:W-:Y:S01]  /*11d0*/  IMAD R89, R89, UR4, RZ ;  /* 0x0000000459597c24 */ /* 0x000fe2000f8e02ff */
[----:B------:R-:W-:Y:S01]  /*11e0*/  LEA.HI.X.SX32 R35, R96, UR15, 0x2, P4 ;  /* 0x0000000f60237c11 */ /* 0x000fe2000a0f16ff */
[C---:B------:R-:W-:Y:S01]  /*11f0*/  IMAD R21, R4.reuse, 0x2, R19 ;  /* 0x0000000204157824 */ /* 0x040fe200078e0213 */
[----:B------:R-:W-:Y:S01]  /*1200*/  @!P3 LOP3.LUT R102, RZ, R2, RZ, 0x33, !PT ;  /* 0x00000002ff66b212 */ /* 0x000fe200078e33ff */
[----:B------:R-:W-:Y:S01]  /*1210*/  IMAD.SHL.U32 R64, R105, 0x4, RZ ;  /* 0x0000000469407824 */ /* 0x000fe200078e00ff */
[CC--:B------:R-:W-:Y:S01]  /*1220*/  LEA R6, P3, R95.reuse, R34.reuse, 0x2 ;  /* 0x000000225f067211 */ /* 0x0c0fe200078610ff */
[----:B------:R-:W-:Y:S01]  /*1230*/  IMAD R23, R4, 0x2, R21 ;  /* 0x0000000204177824 */ /* 0x000fe200078e0215 */
[-C--:B------:R-:W-:Y:S01]  /*1240*/  LEA R8, P4, R94, R34.reuse, 0x2 ;  /* 0x000000225e087211 */ /* 0x080fe200078810ff */
[----:B------:R-:W-:Y:S01]  /*1250*/  IMAD R102, R102, UR11, RZ ;  /* 0x0000000b66667c24 */ /* 0x000fe2000f8e02ff */
[-C--:B------:R-:W-:Y:S01]  /*1260*/  LEA.HI.X.SX32 R7, R95, R35.reuse, 0x2, P3 ;  /* 0x000000235f077211 */ /* 0x080fe200018f16ff */
[----:B------:R-:W-:Y:S01]  /*1270*/  IMAD R25, R4, 0x2, R23 ;  /* 0x0000000204197824 */ /* 0x000fe200078e0217 */
[----:B------:R-:W-:Y:S01]  /*1280*/  LEA R10, P3, R93, R34, 0x2 ;  /* 0x000000225d0a7211 */ /* 0x000fe200078610ff */
[----:B------:R-:W-:Y:S01]  /*1290*/  IMAD.SHL.U32 R90, R102, 0x4, RZ ;  /* 0x00000004665a7824 */ /* 0x000fe200078e00ff */
[-C--:B------:R-:W-:Y:S01]  /*12a0*/  LEA.HI.X.SX32 R9, R94, R35.reuse, 0x2, P4 ;  /* 0x000000235e097211 */ /* 0x080fe200020f16ff */
[----:B------:R-:W-:Y:S01]  /*12b0*/  IMAD R100, R57, R4, RZ ;  /* 0x0000000439647224 */ /* 0x000fe200078e02ff */
[-C--:B------:R-:W-:Y:S01]  /*12c0*/  LEA R12, P4, R92, R34.reuse, 0x2 ;  /* 0x000000225c0c7211 */ /* 0x080fe200078810ff */
[----:B------:R-:W-:Y:S01]  /*12d0*/  IMAD.SHL.U32 R66, R103, 0x4, RZ ;  /* 0x0000000467427824 */ /* 0x000fe200078e00ff */
[-C--:B------:R-:W-:Y:S01]  /*12e0*/  LEA.HI.X.SX32 R11, R93, R35.reuse, 0x2, P3 ;  /* 0x000000235d0b7211 */ /* 0x080fe200018f16ff */
[----:B------:R-:W-:Y:S01]  /*12f0*/  IMAD.SHL.U32 R58, R100, 0x4, RZ ;  /* 0x00000004643a7824 */ /* 0x000fe200078e00ff */
[-C--:B------:R-:W-:Y:S01]  /*1300*/  LEA.HI.X.SX32 R13, R92, R35.reuse, 0x2, P4 ;  /* 0x000000235c0d7211 */ /* 0x080fe200020f16ff */
[----:B------:R-:W-:Y:S01]  /*1310*/  IMAD R91, R91, UR4, RZ ;  /* 0x000000045b5b7c24 */ /* 0x000fe2000f8e02ff */
[----:B------:R-:W-:Y:S01]  /*1320*/  IADD3 R30, P3, R90, UR12, RZ ;  /* 0x0000000c5a1e7c10 */ /* 0x000fe2000ff7e0ff */
[----:B------:R-:W-:Y:S01]  /*1330*/  IMAD.SHL.U32 R68, R99, 0x4, RZ ;  /* 0x0000000463447824 */ /* 0x000fe200078e00ff */
[----:B------:R-:W-:Y:S01]  /*1340*/  LEA R16, P4, R89, R34, 0x2 ;  /* 0x0000002259107211 */ /* 0x000fe200078810ff */
[----:B------:R-:W-:Y:S01]  /*1350*/  IMAD.SHL.U32 R70, R101, 0x4, RZ ;  /* 0x0000000465467824 */ /* 0x000fe200078e00ff */
[----:B------:R-:W-:Y:S01]  /*1360*/  LEA.HI.X.SX32 R74, R102, UR13, 0x2, P3 ;  /* 0x0000000d664a7c11 */ /* 0x000fe200098f16ff */
[----:B------:R-:W-:Y:S01]  /*1370*/  IMAD R98, R61, R4, RZ ;  /* 0x000000043d627224 */ /* 0x000fe200078e02ff */
[-C--:B------:R-:W-:Y:S01]  /*1380*/  LEA R18, P3, R19, R30.reuse, 0x2 ;  /* 0x0000001e13127211 */ /* 0x080fe200078610ff */
[----:B------:R-:W-:Y:S01]  /*1390*/  IMAD.SHL.U32 R72, R97, 0x4, RZ ;  /* 0x0000000461487824 */ /* 0x000fe200078e00ff */
[----:B------:R-:W-:Y:S01]  /*13a0*/  LEA.HI.X.SX32 R17, R89, R35, 0x2, P4 ;  /* 0x0000002359117211 */ /* 0x000fe200020f16ff */
[----:B------:R-:W-:Y:S01]  /*13b0*/  IMAD.SHL.U32 R62, R98, 0x4, RZ ;  /* 0x00000004623e7824 */ /* 0x000fe200078e00ff */
[----:B------:R-:W-:Y:S01]  /*13c0*/  LEA R20, P4, R21, R30, 0x2 ;  /* 0x0000001e15147211 */ /* 0x000fe200078810ff */
[----:B------:R-:W-:Y:S01]  /*13d0*/  IMAD R88, R88, UR4, RZ ;  /* 0x0000000458587c24 */ /* 0x000fe2000f8e02ff */
[----:B------:R-:W-:Y:S01]  /*13e0*/  LEA.HI.X.SX32 R19, R19, R74, 0x2, P3 ;  /* 0x0000004a13137211 */ /* 0x000fe200018f16ff */
[----:B------:R-:W-:Y:S01]  /*13f0*/  IMAD R86, R86, UR4, RZ ;  /* 0x0000000456567c24 */ /* 0x000fe2000f8e02ff */
[----:B------:R-:W-:Y:S01]  /*1400*/  LEA R22, P3, R23, R30, 0x2 ;  /* 0x0000001e17167211 */ /* 0x000fe200078610ff */
[----:B------:R-:W-:Y:S01]  /*1410*/  UMOV UR4, 0x400 ;  /* 0x0000040000047882 */ /* 0x000fe20000000000 */
[----:B------:R-:W-:Y:S01]  /*1420*/  LEA.HI.X.SX32 R21, R21, R74, 0x2, P4 ;  /* 0x0000004a15157211 */ /* 0x000fe200020f16ff */
[----:B------:R-:W-:Y:S01]  /*1430*/  ULEA UR9, UR7, UR4, 0x18 ;  /* 0x0000000407097291 */ /* 0x000fe2000f8ec03f */
[----:B------:R-:W-:Y:S01]  /*1440*/  LEA R24, P4, R25, R30, 0x2 ;  /* 0x0000001e19187211 */ /* 0x000fe200078810ff */
[----:B------:R-:W-:Y:S01]  /*1450*/  UIADD3 UR4, UR10, -0x20, URZ ;  /* 0xffffffe00a047890 */ /* 0x000fe2000fffe03f */
[----:B------:R-:W-:Y:S01]  /*1460*/  LEA.HI.X.SX32 R23, R23, R74, 0x2, P3 ;  /* 0x0000004a17177211 */ /* 0x000fe200018f16ff */
[----:B------:R-:W-:Y:S01]  /*1470*/  IMAD.SHL.U32 R5, R5, 0x20, RZ ;  /* 0x0000002005057824 */ /* 0x000fe200078e00ff */
[----:B------:R-:W-:-:S02]  /*1480*/  LEA R52, P3, R63, R30, 0x2 ;  /* 0x0000001e3f347211 */ /* 0x000fc400078610ff */
[----:B------:R-:W-:Y:S02]  /*1490*/  LEA.HI.X.SX32 R25, R25, R74, 0x2, P4 ;  /* 0x0000004a19197211 */ /* 0x000fe400020f16ff */
[----:B------:R-:W-:Y:S02]  /*14a0*/  LEA R50, P4, R65, R30, 0x2 ;  /* 0x0000001e41327211 */ /* 0x000fe400078810ff */
[----:B------:R-:W-:Y:S02]  /*14b0*/  LEA.HI.X.SX32 R53, R63, R74, 0x2, P3 ;  /* 0x0000004a3f357211 */ /* 0x000fe400018f16ff */
[----:B------:R-:W-:Y:S02]  /*14c0*/  LEA R48, P3, R67, R30, 0x2 ;  /* 0x0000001e43307211 */ /* 0x000fe400078610ff */
[----:B------:R-:W-:Y:S02]  /*14d0*/  LEA.HI.X.SX32 R51, R65, R74, 0x2, P4 ;  /* 0x0000004a41337211 */ /* 0x000fe400020f16ff */
[----:B------:R-:W-:-:S02]  /*14e0*/  LEA R46, P4, R69, R30, 0x2 ;  /* 0x0000001e452e7211 */ /* 0x000fc400078810ff */
[----:B------:R-:W-:Y:S02]  /*14f0*/  LEA.HI.X.SX32 R49, R67, R74, 0x2, P3 ;  /* 0x0000004a43317211 */ /* 0x000fe400018f16ff */
[----:B------:R-:W-:Y:S02]  /*1500*/  LEA R44, P3, R71, R30, 0x2 ;  /* 0x0000001e472c7211 */ /* 0x000fe400078610ff */
[----:B------:R-:W-:Y:S02]  /*1510*/  LEA.HI.X.SX32 R47, R69, R74, 0x2, P4 ;  /* 0x0000004a452f7211 */ /* 0x000fe400020f16ff */
[----:B------:R-:W-:Y:S02]  /*1520*/  IADD3 R42, P4, R64, R30, RZ ;  /* 0x0000001e402a7210 */ /* 0x000fe40007f9e0ff */
[----:B------:R-:W-:Y:S02]  /*1530*/  LEA.HI.X.SX32 R45, R71, R74, 0x2, P3 ;  /* 0x0000004a472d7211 */ /* 0x000fe400018f16ff */
[----:B------:R-:W-:-:S02]  /*1540*/  IADD3 R40, P3, R66, R30, RZ ;  /* 0x0000001e42287210 */ /* 0x000fc40007f7e0ff */
[----:B------:R-:W-:Y:S02]  /*1550*/  LEA.HI.X.SX32 R43, R105, R74, 0x2, P4 ;  /* 0x0000004a692b7211 */ /* 0x000fe400020f16ff */
[----:B------:R-:W-:Y:S02]  /*1560*/  IADD3 R38, P4, R58, R30, RZ ;  /* 0x0000001e3a267210 */ /* 0x000fe40007f9e0ff */
[----:B------:R-:W-:Y:S02]  /*1570*/  SEL R73, RZ, UR6, P5 ;  /* 0x00000006ff497c07 */ /* 0x000fe4000a800000 */
[----:B------:R-:W-:Y:S02]  /*1580*/  LEA.HI.X.SX32 R41, R103, R74, 0x2, P3 ;  /* 0x0000004a67297211 */ /* 0x000fe400018f16ff */
[----:B------:R-:W-:Y:S02]  /*1590*/  LEA R14, P5, R91, R34, 0x2 ;  /* 0x000000225b0e7211 */ /* 0x000fe400078a10ff */
[----:B------:R-:W-:-:S02]  /*15a0*/  IADD3 R36, P3, R68, R30, RZ ;  /* 0x0000001e44247210 */ /* 0x000fc40007f7e0ff */
[----:B------:R-:W-:Y:S02]  /*15b0*/  LEA.HI.X.SX32 R39, R100, R74, 0x2, P4 ;  /* 0x0000004a64277211 */ /* 0x000fe400020f16ff */
[----:B------:R-:W-:Y:S02]  /*15c0*/  IADD3 R26, P4, R70, R30, RZ ;  /* 0x0000001e461a7210 */ /* 0x000fe40007f9e0ff */
[----:B------:R-:W-:Y:S02]  /*15d0*/  LEA.HI.X.SX32 R15, R91, R35, 0x2, P5 ;  /* 0x000000235b0f7211 */ /* 0x000fe400028f16ff */
[----:B------:R-:W-:Y:S02]  /*15e0*/  LEA.HI.X.SX32 R37, R99, R74, 0x2, P3 ;  /* 0x0000004a63257211 */ /* 0x000fe400018f16ff */
[----:B------:R-:W-:Y:S02]  /*15f0*/  IADD3 R28, P3, R72, R30, RZ ;  /* 0x0000001e481c7210 */ /* 0x000fe40007f7e0ff */
[----:B------:R-:W-:-:S02]  /*1600*/  LEA.HI.X.SX32 R27, R101, R74, 0x2, P4 ;  /* 0x0000004a651b7211 */ /* 0x000fc400020f16ff */
[----:B------:R-:W-:Y:S01]  /*1610*/  ISETP.NE.U32.AND P5, PT, R73, RZ, PT ;  /* 0x000000ff4900720c */ /* 0x000fe20003fa5070 */
[----:B------:R-:W-:Y:S01]  /*1620*/  IMAD.SHL.U32 R73, R75, 0x10, RZ ;  /* 0x000000104b497824 */ /* 0x000fe200078e00ff */
[----:B------:R-:W-:Y:S02]  /*1630*/  IADD3 R30, P4, R62, R30, RZ ;  /* 0x0000001e3e1e7210 */ /* 0x000fe40007f9e0ff */
[-C--:B------:R-:W-:Y:S02]  /*1640*/  LEA.HI.X.SX32 R29, R97, R74.reuse, 0x2, P3 ;  /* 0x0000004a611d7211 */ /* 0x080fe400018f16ff */
[----:B------:R-:W-:Y:S02]  /*1650*/  LEA.HI.X.SX32 R31, R98, R74, 0x2, P4 ;  /* 0x0000004a621f7211 */ /* 0x000fe400020f16ff */
[----:B------:R-:W-:Y:S02]  /*1660*/  LEA R32, P3, R88, R34, 0x2 ;  /* 0x0000002258207211 */ /* 0x000fe400078610ff */
[----:B------:R-:W-:-:S02]  /*1670*/  LOP3.LUT R73, R73, 0x70, RZ, 0xc0, !PT ;  /* 0x0000007049497812 */ /* 0x000fc400078ec0ff */
[----:B------:R-:W-:Y:S02]  /*1680*/  LEA.HI R74, R75, R104, RZ, 0x1c ;  /* 0x000000684b4a7211 */ /* 0x000fe400078fe0ff */
[----:B------:R-:W-:Y:S02]  /*1690*/  ISETP.NE.U32.AND P4, PT, R33, RZ, PT ;  /* 0x000000ff2100720c */ /* 0x000fe40003f85070 */
[-C--:B------:R-:W-:Y:S02]  /*16a0*/  LEA.HI.X.SX32 R33, R88, R35.reuse, 0x2, P3 ;  /* 0x0000002358217211 */ /* 0x080fe400018f16ff */
[----:B------:R-:W-:Y:S02]  /*16b0*/  LOP3.LUT R74, R73, 0x1f84, R74, 0xf8, !PT ;  /* 0x00001f84494a7812 */ /* 0x000fe400078ef84a */
[----:B------:R-:W-:Y:S02]  /*16c0*/  LEA R34, P3, R86, R34, 0x2 ;  /* 0x0000002256227211 */ /* 0x000fe400078610ff */
[C---:B------:R-:W-:Y:S01]  /*16d0*/  LOP3.LUT R115, R74.reuse, 0x10, RZ, 0x3c, !PT ;  /* 0x000000104a737812 */ /* 0x040fe200078e3cff */
[----:B------:R-:W-:Y:S01]  /*16e0*/  VIADD R135, R74, UR9 ;  /* 0x000000094a877c36 */ /* 0x000fe20008000000 */
[----:B------:R-:W-:-:S02]  /*16f0*/  LEA.HI.X.SX32 R35, R86, R35, 0x2, P3 ;  /* 0x0000002356237211 */ /* 0x000fc400018f16ff */
[----:B------:R-:W-:Y:S01]  /*1700*/  ISETP.GE.AND P3, PT, R108, UR10, PT ;  /* 0x0000000a6c007c0c */ /* 0x000fe2000bf66270 */
[----:B------:R-:W-:Y:S01]  /*1710*/  VIADD R133, R115, UR9 ;  /* 0x0000000973857c36 */ /* 0x000fe20008000000 */
[----:B------:R-:W-:Y:S01]  /*1720*/  @!PT LDS RZ, [RZ] ;  /* 0x00000000fffff984 */ /* 0x000fe20000000800 */
[----:B------:R-:W-:Y:S01]  /*1730*/  @!PT LDS RZ, [RZ] ;  /* 0x00000000fffff984 */ /* 0x000fe20000000800 */
[----:B------:R-:W-:Y:S01]  /*1740*/  @!PT LDS RZ, [RZ] ;  /* 0x00000000fffff984 */ /* 0x000fe20000000800 */
[----:B------:R1:W-:Y:S01]  /*1750*/  LDGSTS.E [R135], desc[UR18][R52.64], P6 ;  /* 0x0000000034877fae */ /* 0x0003e2000b121852 */
[----:B------:R-:W-:Y:S02]  /*1760*/  ISETP.GE.AND P6, PT, R109, UR10, PT ;  /* 0x0000000a6d007c0c */ /* 0x000fe4000bfc6270 */
[----:B------:R-:W-:Y:S01]  /*1770*/  SEL R76, RZ, UR6, P3 ;  /* 0x00000006ff4c7c07 */ /* 0x000fe20009800000 */
[----:B------:R2:W-:Y:S01]  /*1780*/  LDGSTS.E [R135+0x8], desc[UR18][R50.64], P4 ;  /* 0x0000800032877fae */ /* 0x0005e2000a121852 */
[----:B------:R-:W-:Y:S02]  /*1790*/  ISETP.GE.AND P4, PT, R110, UR10, PT ;  /* 0x0000000a6e007c0c */ /* 0x000fe4000bf86270 */
[----:B------:R-:W-:Y:S01]  /*17a0*/  ISETP.NE.U32.AND P3, PT, R76, RZ, PT ;  /* 0x000000ff4c00720c */ /* 0x000fe20003f65070 */
[----:B------:R3:W-:Y:S01]  /*17b0*/  LDGSTS.E [R133], desc[UR18][R48.64], P5 ;  /* 0x0000000030857fae */ /* 0x0007e2000a921852 */
[----:B------:R-:W-:-:S02]  /*17c0*/  SEL R76, RZ, UR6, P6 ;  /* 0x00000006ff4c7c07 */ /* 0x000fc4000b000000 */
[----:B------:R-:W-:Y:S02]  /*17d0*/  ISETP.GE.AND P6, PT, R112, UR10, PT ;  /* 0x0000000a70007c0c */ /* 0x000fe4000bfc6270 */
[----:B------:R-:W-:Y:S02]  /*17e0*/  SEL R78, RZ, UR6, P4 ;  /* 0x00000006ff4e7c07 */ /* 0x000fe4000a000000 */
[----:B------:R-:W-:Y:S02]  /*17f0*/  LOP3.LUT R75, R59, 0x16, RZ, 0xfc, !PT ;  /* 0x000000163b4b7812 */ /* 0x000fe400078efcff */
[----:B------:R-:W-:Y:S02]  /*1800*/  ISETP.GE.AND P5, PT, R111, UR10, PT ;  /* 0x0000000a6f007c0c */ /* 0x000fe4000bfa6270 */
[----:B------:R-:W-:Y:S01]  /*1810*/  ISETP.GE.AND P4, PT, R113, UR10, PT ;  /* 0x0000000a71007c0c */ /* 0x000fe2000bf86270 */
[----:B------:R4:W-:Y:S01]  /*1820*/  LDGSTS.E [R133+0x8], desc[UR18][R46.64], P3 ;  /* 0x000080002e857fae */ /* 0x0009e20009921852 */
[----:B------:R-:W-:-:S02]  /*1830*/  SEL R82, RZ, UR6, P6 ;  /* 0x00000006ff527c07 */ /* 0x000fc4000b000000 */
[----:B------:R-:W-:Y:S02]  /*1840*/  SEL R80, RZ, UR6, P5 ;  /* 0x00000006ff507c07 */ /* 0x000fe4000a800000 */
[----:B------:R-:W-:Y:S02]  /*1850*/  ISETP.GE.AND P6, PT, R75, UR10, PT ;  /* 0x0000000a4b007c0c */ /* 0x000fe4000bfc6270 */
[----:B------:R-:W-:Y:S02]  /*1860*/  SEL R83, RZ, UR6, P4 ;  /* 0x00000006ff537c07 */ /* 0x000fe4000a000000 */
[----:B------:R-:W-:Y:S02]  /*1870*/  ISETP.GE.AND P5, PT, R114, UR10, PT ;  /* 0x0000000a72007c0c */ /* 0x000fe4000bfa6270 */
[----:B------:R-:W-:Y:S02]  /*1880*/  ISETP.GE.AND P4, PT, R77, UR10, PT ;  /* 0x0000000a4d007c0c */ /* 0x000fe4000bf86270 */
        /* <DEDUP_REMOVED lines=8> */
[----:B------:R-:W-:Y:S02]  /*1910*/  PLOP3.LUT P6, PT, PT, PT, UP0, 0x80, 0x0 ;  /* 0x000000000000781c */ /* 0x000fe40003fcf008 */
[----:B------:R-:W-:Y:S02]  /*1920*/  SEL R84, RZ, 0x4, P4 ;  /* 0x00000004ff547807 */ /* 0x000fe40002000000 */
[----:B------:R-:W-:Y:S02]  /*1930*/  ISETP.NE.U32.AND P5, PT, R76, RZ, PT ;  /* 0x000000ff4c00720c */ /* 0x000fe40003fa5070 */
[----:B------:R-:W-:Y:S02]  /*1940*/  LOP3.LUT R76, R74, 0x20, RZ, 0x3c, !PT ;  /* 0x000000204a4c7812 */ /* 0x000fe400078e3cff */
[----:B------:R-:W-:-:S02]  /*1950*/  ISETP.GE.AND P4, PT, R106, UR4, PT ;  /* 0x000000046a007c0c */ /* 0x000fc4000bf86270 */
[----:B------:R-:W-:Y:S01]  /*1960*/  SEL R85, R84, RZ, P6 ;  /* 0x000000ff54557207 */ /* 0x000fe20003000000 */
[----:B------:R-:W-:Y:S01]  /*1970*/  VIADD R131, R76, UR9 ;  /* 0x000000094c837c36 */ /* 0x000fe20008000000 */
[----:B------:R-:W-:Y:S02]  /*1980*/  ISETP.NE.U32.AND P3, PT, R78, RZ, PT ;  /* 0x000000ff4e00720c */ /* 0x000fe40003f65070 */
[----:B------:R-:W-:Y:S02]  /*1990*/  ISETP.GE.AND P6, PT, R57, UR4, PT ;  /* 0x0000000439007c0c */ /* 0x000fe4000bfc6270 */
[----:B------:R-:W-:Y:S01]  /*19a0*/  SEL R84, RZ, 0x4, P4 ;  /* 0x00000004ff547807 */ /* 0x000fe20002000000 */
[----:B------:R5:W-:Y:S01]  /*19b0*/  LDGSTS.E [R131], desc[UR18][R44.64], P5 ;  /* 0x000000002c837fae */ /* 0x000be2000a921852 */
[----:B------:R-:W-:Y:S02]  /*19c0*/  PLOP3.LUT P4, PT, PT, PT, UP0, 0x80, 0x0 ;  /* 0x000000000000781c */ /* 0x000fe40003f8f008 */
[----:B------:R-:W-:-:S02]  /*19d0*/  SEL R78, RZ, 0x4, P6 ;  /* 0x00000004ff4e7807 */ /* 0x000fc40003000000 */
[----:B------:R-:W-:Y:S02]  /*19e0*/  ISETP.NE.U32.AND P6, PT, R80, RZ, PT ;  /* 0x000000ff5000720c */ /* 0x000fe40003fc5070 */
[----:B------:R-:W-:Y:S01]  /*19f0*/  SEL R80, R78, RZ, P4 ;  /* 0x000000ff4e507207 */ /* 0x000fe20002000000 */
[----:B------:R5:W-:Y:S01]  /*1a00*/  LDGSTS.E [R131+0x8], desc[UR18][R42.64], P3 ;  /* 0x000080002a837fae */ /* 0x000be20009921852 */
[----:B------:R-:W-:Y:S02]  /*1a10*/  LOP3.LUT R78, R74, 0x30, RZ, 0x3c, !PT ;  /* 0x000000304a4e7812 */ /* 0x000fe400078e3cff */
[----:B------:R-:W-:Y:S02]  /*1a20*/  PLOP3.LUT P5, PT, PT, PT, UP0, 0x80, 0x0 ;  /* 0x000000000000781c */ /* 0x000fe40003faf008 */
[----:B------:R-:W-:Y:S01]  /*1a30*/  ISETP.GE.AND P4, PT, R107, UR4, PT ;  /* 0x000000046b007c0c */ /* 0x000fe2000bf86270 */
[----:B------:R-:W-:Y:S01]  /*1a40*/  VIADD R129, R78, UR9 ;  /* 0x000000094e817c36 */ /* 0x000fe20008000000 */
[----:B------:R-:W-:-:S02]  /*1a50*/  ISETP.NE.U32.AND P3, PT, R80, RZ, PT ;  /* 0x000000ff5000720c */ /* 0x000fc40003f65070 */
[----:B------:R-:W-:Y:S02]  /*1a60*/  SEL R87, R84, RZ, P5 ;  /* 0x000000ff54577207 */ /* 0x000fe40002800000 */
[----:B------:R-:W-:Y:S01]  /*1a70*/  PLOP3.LUT P5, PT, PT, PT, UP0, 0x80, 0x0 ;  /* 0x000000000000781c */ /* 0x000fe20003faf008 */
[----:B------:R5:W-:Y:S01]  /*1a80*/  LDGSTS.E [R129], desc[UR18][R40.64], P6 ;  /* 0x0000000028817fae */ /* 0x000be2000b121852 */
[----:B------:R-:W-:Y:S02]  /*1a90*/  SEL R80, RZ, 0x4, P4 ;  /* 0x00000004ff507807 */ /* 0x000fe40002000000 */
[----:B------:R-:W-:Y:S01]  /*1aa0*/  ISETP.NE.U32.AND P4, PT, R82, RZ, PT ;  /* 0x000000ff5200720c */ /* 0x000fe20003f85070 */
[----:B------:R5:W-:Y:S01]  /*1ab0*/  LDGSTS.E [R129+0x8], desc[UR18][R38.64], P1 ;  /* 0x0000800026817fae */ /* 0x000be20008921852 */
[----:B------:R-:W-:Y:S02]  /*1ac0*/  SEL R116, R80, RZ, P5 ;  /* 0x000000ff50747207 */ /* 0x000fe40002800000 */
[----:B------:R-:W-:-:S02]  /*1ad0*/  ISETP.GE.AND P6, PT, R108, UR4, PT ;  /* 0x000000046c007c0c */ /* 0x000fc4000bfc6270 */
[----:B------:R-:W-:Y:S02]  /*1ae0*/  LOP3.LUT R80, R74, 0x40, RZ, 0x3c, !PT ;  /* 0x000000404a507812 */ /* 0x000fe400078e3cff */
[----:B------:R-:W-:Y:S02]  /*1af0*/  ISETP.NE.U32.AND P1, PT, R83, RZ, PT ;  /* 0x000000ff5300720c */ /* 0x000fe40003f25070 */
[----:B------:R-:W-:Y:S01]  /*1b00*/  PLOP3.LUT P5, PT, PT, PT, UP0, 0x80, 0x0 ;  /* 0x000000000000781c */ /* 0x000fe20003faf008 */
[----:B------:R-:W-:Y:S01]  /*1b10*/  VIADD R125, R80, UR9 ;  /* 0x00000009507d7c36 */ /* 0x000fe20008000000 */
[----:B------:R-:W-:Y:S02]  /*1b20*/  SEL R82, RZ, 0x4, P6 ;  /* 0x00000004ff527807 */ /* 0x000fe40003000000 */
[----:B------:R-:W-:Y:S02]  /*1b30*/  ISETP.GE.AND P6, PT, R109, UR4, PT ;  /* 0x000000046d007c0c */ /* 0x000fe4000bfc6270 */
[----:B------:R-:W-:Y:S01]  /*1b40*/  SEL R117, R82, RZ, P5 ;  /* 0x000000ff52757207 */ /* 0x000fe20002800000 */
[----:B------:R5:W-:Y:S01]  /*1b50*/  LDGSTS.E [R125], desc[UR18][R36.64], P4 ;  /* 0x00000000247d7fae */ /* 0x000be2000a121852 */
[----:B------:R-:W-:-:S02]  /*1b60*/  PLOP3.LUT P5, PT, PT, PT, UP0, 0x80, 0x0 ;  /* 0x000000000000781c */ /* 0x000fc40003faf008 */
[----:B------:R-:W-:Y:S01]  /*1b70*/  SEL R82, RZ, 0x4, P6 ;  /* 0x00000004ff527807 */ /* 0x000fe20003000000 */
[----:B------:R5:W-:Y:S01]  /*1b80*/  LDGSTS.E [R125+0x8], desc[UR18][R26.64], P1 ;  /* 0x000080001a7d7fae */ /* 0x000be20008921852 */
[----:B------:R-:W-:Y:S02]  /*1b90*/  ISETP.NE.U32.AND P4, PT, R118, RZ, PT ;  /* 0x000000ff7600720c */ /* 0x000fe40003f85070 */
[----:B------:R-:W-:Y:S02]  /*1ba0*/  SEL R118, R82, RZ, P5 ;  /* 0x000000ff52767207 */ /* 0x000fe40002800000 */
[----:B------:R-:W-:Y:S02]  /*1bb0*/  ISETP.GE.AND P6, PT, R110, UR4, PT ;  /* 0x000000046e007c0c */ /* 0x000fe4000bfc6270 */
[----:B------:R-:W-:Y:S02]  /*1bc0*/  LOP3.LUT R82, R74, 0x50, RZ, 0x3c, !PT ;  /* 0x000000504a527812 */ /* 0x000fe400078e3cff */
[----:B------:R-:W-:-:S02]  /*1bd0*/  ISETP.NE.U32.AND P1, PT, R119, RZ, PT ;  /* 0x000000ff7700720c */ /* 0x000fc40003f25070 */
[----:B------:R-:W-:Y:S01]  /*1be0*/  PLOP3.LUT P5, PT, PT, PT, UP0, 0x80, 0x0 ;  /* 0x000000000000781c */ /* 0x000fe20003faf008 */
[----:B------:R-:W-:Y:S01]  /*1bf0*/  VIADD R127, R82, UR9 ;  /* 0x00000009527f7c36 */ /* 0x000fe20008000000 */
[----:B------:R-:W-:Y:S02]  /*1c00*/  SEL R83, RZ, 0x4, P6 ;  /* 0x00000004ff537807 */ /* 0x000fe40003000000 */
[----:B------:R-:W-:Y:S02]  /*1c10*/  ISETP.GE.AND P6, PT, R111, UR4, PT ;  /* 0x000000046f007c0c */ /* 0x000fe4000bfc6270 */
[----:B------:R-:W-:Y:S01]  /*1c20*/  SEL R120, R83, RZ, P5 ;  /* 0x000000ff53787207 */ /* 0x000fe20002800000 */
[----:B------:R5:W-:Y:S01]  /*1c30*/  LDGSTS.E [R127], desc[UR18][R28.64], P4 ;  /* 0x000000001c7f7fae */ /* 0x000be2000a121852 */
[----:B------:R-:W-:Y:S02]  /*1c40*/  PLOP3.LUT P5, PT, PT, PT, UP0, 0x80, 0x0 ;  /* 0x000000000000781c */ /* 0x000fe40003faf008 */
[----:B------:R-:W-:Y:S01]  /*1c50*/  SEL R83, RZ, 0x4, P6 ;  /* 0x00000004ff537807 */ /* 0x000fe20003000000 */
[----:B------:R5:W-:Y:S01]  /*1c60*/  LDGSTS.E [R127+0x8], desc[UR18][R18.64], P1 ;  /* 0x00008000127f7fae */ /* 0x000be20008921852 */
[----:B------:R-:W-:-:S02]  /*1c70*/  ISETP.NE.U32.AND P4, PT, R121, RZ, PT ;  /* 0x000000ff7900720c */ /* 0x000fc40003f85070 */
[----:B------:R-:W-:Y:S02]  /*1c80*/  ISETP.GE.AND P6, PT, R112, UR4, PT ;  /* 0x0000000470007c0c */ /* 0x000fe4000bfc6270 */
[----:B------:R-:W-:Y:S02]  /*1c90*/  SEL R122, R83, RZ, P5 ;  /* 0x000000ff537a7207 */ /* 0x000fe40002800000 */
[----:B------:R-:W-:Y:S02]  /*1ca0*/  LOP3.LUT R83, R74, 0x60, RZ, 0x3c, !PT ;  /* 0x000000604a537812 */ /* 0x000fe400078e3cff */
[----:B------:R-:W-:Y:S02]  /*1cb0*/  PLOP3.LUT P5, PT, PT, PT, UP0, 0x80, 0x0 ;  /* 0x000000000000781c */ /* 0x000fe40003faf008 */
[----:B------:R-:W-:Y:S02]  /*1cc0*/  SEL R84, RZ, 0x4, P6 ;  /* 0x00000004ff547807 */ /* 0x000fe40003000000 */
[----:B------:R-:W-:Y:S01]  /*1cd0*/  ISETP.NE.U32.AND P1, PT, R123, RZ, PT ;  /* 0x000000ff7b00720c */ /* 0x000fe20003f25070 */
[----:B------:R-:W-:Y:S01]  /*1ce0*/  VIADD R123, R83, UR9 ;  /* 0x00000009537b7c36 */ /* 0x000fe20008000000 */
[----:B------:R-:W-:-:S02]  /*1cf0*/  ISETP.GE.AND P6, PT, R113, UR4, PT ;  /* 0x0000000471007c0c */ /* 0x000fc4000bfc6270 */
[----:B------:R-:W-:Y:S02]  /*1d00*/  SEL R124, R84, RZ, P5 ;  /* 0x000000ff547c7207 */ /* 0x000fe40002800000 */
[----:B------:R-:W-:Y:S01]  /*1d10*/  PLOP3.LUT P5, PT, PT, PT, UP0, 0x80, 0x0 ;  /* 0x000000000000781c */ /* 0x000fe20003faf008 */
[----:B------:R5:W-:Y:S01]  /*1d20*/  LDGSTS.E [R123], desc[UR18][R20.64], P4 ;  /* 0x00000000147b7fae */ /* 0x000be2000a121852 */
[----:B------:R-:W-:Y:S02]  /*1d30*/  SEL R84, RZ, 0x4, P6 ;  /* 0x00000004ff547807 */ /* 0x000fe40003000000 */
[----:B------:R-:W-:Y:S02]  /*1d40*/  ISETP.GE.AND P6, PT, R114, UR4, PT ;  /* 0x0000000472007c0c */ /* 0x000fe4000bfc6270 */
[----:B------:R-:W-:Y:S01]  /*1d50*/  ISETP.NE.U32.AND P4, PT, R126, RZ, PT ;  /* 0x000000ff7e00720c */ /* 0x000fe20003f85070 */
[----:B------:R5:W-:Y:S01]  /*1d60*/  LDGSTS.E [R123+0x8], desc[UR18][R22.64], P1 ;  /* 0x00008000167b7fae */ /* 0x000be20008921852 */
[----:B------:R-:W-:-:S02]  /*1d70*/  SEL R126, R84, RZ, P5 ;  /* 0x000000ff547e7207 */ /* 0x000fc40002800000 */
[----:B------:R-:W-:Y:S02]  /*1d80*/  PLOP3.LUT P5, PT, PT, PT, UP0, 0x80, 0x0 ;  /* 0x000000000000781c */ /* 0x000fe40003faf008 */
[----:B------:R-:W-:Y:S02]  /*1d90*/  SEL R119, RZ, 0x4, P6 ;  /* 0x00000004ff777807 */ /* 0x000fe40003000000 */
[----:B------:R-:W-:Y:S02]  /*1da0*/  ISETP.GE.AND P6, PT, R75, UR4, PT ;  /* 0x000000044b007c0c */ /* 0x000fe4000bfc6270 */
[----:B------:R-:W-:Y:S02]  /*1db0*/  LOP3.LUT R84, R74, 0x70, RZ, 0x3c, !PT ;  /* 0x000000704a547812 */ /* 0x000fe400078e3cff */
[----:B------:R-:W-:Y:S02]  /*1dc0*/  ISETP.NE.U32.AND P1, PT, R85, RZ, PT ;  /* 0x000000ff5500720c */ /* 0x000fe40003f25070 */
[----:B------:R-:W-:Y:S01]  /*1dd0*/  SEL R128, R119, RZ, P5 ;  /* 0x000000ff77807207 */ /* 0x000fe20002800000 */
[----:B------:R-:W-:Y:S01]  /*1de0*/  VIADD R121, R84, UR9 ;  /* 0x0000000954797c36 */ /* 0x000fe20008000000 */
[----:B------:R-:W-:Y:S01]  /*1df0*/  PLOP3.LUT P5, PT, PT, PT, UP0, 0x80, 0x0 ;  /* 0x000000000000781c */ /* 0x000fe20003faf008 */
[----:B------:R-:W-:Y:S01]  /*1e00*/  VIADD R119, R54, UR9 ;  /* 0x0000000936777c36 */ /* 0x000fe20008000000 */
[----:B------:R-:W-:-:S02]  /*1e10*/  SEL R85, RZ, 0x4, P6 ;  /* 0x00000004ff557807 */ /* 0x000fc40003000000 */
[----:B------:R5:W-:Y:S01]  /*1e20*/  LDGSTS.E [R121], desc[UR18][R24.64], P4 ;  /* 0x0000000018797fae */ /* 0x000be2000a121852 */
[----:B------:R-:W-:Y:S02]  /*1e30*/  ISETP.GE.AND P6, PT, R77, UR4, PT ;  /* 0x000000044d007c0c */ /* 0x000fe4000bfc6270 */
[----:B------:R-:W-:Y:S01]  /*1e40*/  SEL R130, R85, RZ, P5 ;  /* 0x000000ff55827207 */ /* 0x000fe20002800000 */
[----:B------:R5:W-:Y:S01]  /*1e50*/  LDGSTS.E [R121+0x8], desc[UR18][R30.64], P2 ;  /* 0x000080001e797fae */ /* 0x000be20009121852 */
[----:B------:R-:W-:Y:S02]  /*1e60*/  LOP3.LUT R85, R54, 0x40, RZ, 0x3c, !PT ;  /* 0x0000004036557812 */ /* 0x000fe400078e3cff */
[----:B------:R-:W-:Y:S01]  /*1e70*/  ISETP.NE.U32.AND P2, PT, R117, RZ, PT ;  /* 0x000000ff7500720c */ /* 0x000fe20003f45070 */
[----:B------:R-:W0:Y:S01]  /*1e80*/  LDGDEPBAR ;  /* 0x00000000000079af */ /* 0x000e220000000000 */
[----:B------:R-:W-:Y:S01]  /*1e90*/  ISETP.NE.U32.AND P4, PT, R87, RZ, PT ;  /* 0x000000ff5700720c */ /* 0x000fe20003f85070 */
[----:B------:R-:W-:Y:S01]  /*1ea0*/  VIADD R117, R85, UR9 ;  /* 0x0000000955757c36 */ /* 0x000fe20008000000 */
[----:B------:R-:W-:Y:S01]  /*1eb0*/  PLOP3.LUT P5, PT, PT, PT, UP0, 0x80, 0x0 ;  /* 0x000000000000781c */ /* 0x000fe20003faf008 */
[----:B------:R5:W-:Y:S01]  /*1ec0*/  LDGSTS.E [R119+0x6000], desc[UR18][R6.64], P0 ;  /* 0x0600000006777fae */ /* 0x000be20008121852 */
[----:B------:R-:W-:-:S02]  /*1ed0*/  SEL R87, RZ, 0x4, P6 ;  /* 0x00000004ff577807 */ /* 0x000fc40003000000 */
[----:B------:R-:W-:Y:S01]  /*1ee0*/  ISETP.NE.U32.AND P6, PT, R116, RZ, PT ;  /* 0x000000ff7400720c */ /* 0x000fe20003fc5070 */
[----:B------:R5:W-:Y:S01]  /*1ef0*/  LDGSTS.E [R119+0x6400], desc[UR18][R10.64], P0 ;  /* 0x064000000a777fae */ /* 0x000be20008121852 */
[----:B------:R-:W-:Y:S01]  /*1f00*/  SEL R116, R87, RZ, P5 ;  /* 0x000000ff57747207 */ /* 0x000fe20002800000 */
[----:B------:R-:W-:Y:S01]  /*1f10*/  IMAD.SHL.U32 R87, R4, 0x20, RZ ;  /* 0x0000002004577824 */ /* 0x000fe200078e00ff */
[----:B------:R-:W-:Y:S01]  /*1f20*/  ISETP.NE.U32.AND P5, PT, R118, RZ, PT ;  /* 0x000000ff7600720c */ /* 0x000fe20003fa5070 */
[----:B------:R5:W-:Y:S01]  /*1f30*/  LDGSTS.E [R119+0x6800], desc[UR18][R14.64], P0 ;  /* 0x068000000e777fae */ /* 0x000be20008121852 */
[----:B------:R-:W-:Y:S01]  /*1f40*/  LOP3.LUT R104, R104, 0x400, RZ, 0xc0, !PT ;  /* 0x0000040068687812 */ /* 0x000fe200078ec0ff */
[C---:B-1----:R-:W-:Y:S02]  /*1f50*/  IMAD.WIDE R52, R87.reuse, 0x4, R52 ;  /* 0x0000000457347825 */ /* 0x042fe400078e0234 */
[----:B------:R1:W-:Y:S02]  /*1f60*/  LDGSTS.E [R119+0x6c00], desc[UR18][R32.64], P0 ;  /* 0x06c0000020777fae */ /* 0x0003e40008121852 */
[----:B--2---:R-:W-:-:S02]  /*1f70*/  IMAD.WIDE R50, R87, 0x4, R50 ;  /* 0x0000000457327825 */ /* 0x004fc400078e0232 */
[----:B------:R2:W-:Y:S02]  /*1f80*/  LDGSTS.E [R117+0x6200], desc[UR18][R8.64], P0 ;  /* 0x0620000008757fae */ /* 0x0005e40008121852 */
[C---:B---3--:R-:W-:Y:S02]  /*1f90*/  IMAD.WIDE R48, R87.reuse, 0x4, R48 ;  /* 0x0000000457307825 */ /* 0x048fe400078e0230 */
[----:B------:R-:W-:Y:S02]  /*1fa0*/  LDGSTS.E [R117+0x6600], desc[UR18][R12.64], P0 ;  /* 0x066000000c757fae */ /* 0x000fe40008121852 */
[C---:B----4-:R-:W-:Y:S02]  /*1fb0*/  IMAD.WIDE R46, R87.reuse, 0x4, R46 ;  /* 0x00000004572e7825 */ /* 0x050fe400078e022e */
[----:B------:R-:W-:Y:S02]  /*1fc0*/  LDGSTS.E [R117+0x6a00], desc[UR18][R16.64], P0 ;  /* 0x06a0000010757fae */ /* 0x000fe40008121852 */
[----:B-----5:R-:W-:-:S02]  /*1fd0*/  IMAD.WIDE R44, R87, 0x4, R44 ;  /* 0x00000004572c7825 */ /* 0x020fc400078e022c */
[----:B------:R-:W-:Y:S01]  /*1fe0*/  LDGSTS.E [R117+0x6e00], desc[UR18][R34.64], P0 ;  /* 0x06e0000022757fae */ /* 0x000fe20008121852 */
[----:B------:R-:W-:Y:S01]  /*1ff0*/  ISETP.NE.U32.AND P0, PT, R120, RZ, PT ;  /* 0x000000ff7800720c */ /* 0x000fe20003f05070 */
[C---:B------:R-:W-:Y:S02]  /*2000*/  IMAD.WIDE R42, R87.reuse, 0x4, R42 ;  /* 0x00000004572a7825 */ /* 0x040fe400078e022a */
[----:B------:R-:W0:Y:S02]  /*2010*/  LDGDEPBAR ;  /* 0x00000000000079af */ /* 0x000e240000000000 */
[C---:B------:R-:W-:Y:S01]  /*2020*/  IMAD.WIDE R40, R87.reuse, 0x4, R40 ;  /* 0x0000000457287825 */ /* 0x040fe200078e0228 */
[----:B------:R-:W-:Y:S03]  /*2030*/  BAR.SYNC.DEFER_BLOCKING 0x0 ;  /* 0x0000000000007b1d */ /* 0x000fe60000010000 */
[----:B------:R-:W-:-:S04]  /*2040*/  IMAD.WIDE R38, R87, 0x4, R38 ;  /* 0x0000000457267825 */ /* 0x000fc800078e0226 */
[----:B------:R-:W-:-:S04]  /*2050*/  IMAD.WIDE R36, R87, 0x4, R36 ;  /* 0x0000000457247825 */ /* 0x000fc800078e0224 */
[----:B------:R-:W-:-:S04]  /*2060*/  IMAD.WIDE R26, R87, 0x4, R26 ;  /* 0x00000004571a7825 */ /* 0x000fc800078e021a */
[----:B------:R-:W-:-:S04]  /*2070*/  IMAD.WIDE R28, R87, 0x4, R28 ;  /* 0x00000004571c7825 */ /* 0x000fc800078e021c */
[----:B------:R-:W-:-:S04]  /*2080*/  IMAD.WIDE R18, R87, 0x4, R18 ;  /* 0x0000000457127825 */ /* 0x000fc800078e0212 */
[C---:B------:R-:W-:Y:S01]  /*2090*/  IMAD.WIDE R20, R87.reuse, 0x4, R20 ;  /* 0x0000000457147825 */ /* 0x040fe200078e0214 */
[----:B------:R-:W-:Y:S01]  /*20a0*/  @!PT LDS RZ, [RZ] ;  /* 0x00000000fffff984 */ /* 0x000fe20000000800 */
[----:B------:R-:W-:Y:S01]  /*20b0*/  @!PT LDS RZ, [RZ] ;  /* 0x00000000fffff984 */ /* 0x000fe20000000800 */
[----:B------:R-:W-:Y:S01]  /*20c0*/  @!PT LDS RZ, [RZ] ;  /* 0x00000000fffff984 */ /* 0x000fe20000000800 */
[----:B------:R-:W-:Y:S01]  /*20d0*/  LDGSTS.E [R135+0x2000], desc[UR18][R52.64], P1 ;  /* 0x0200000034877fae */ /* 0x000fe20008921852 */
[----:B------:R-:W-:Y:S02]  /*20e0*/  ISETP.NE.U32.AND P1, PT, R122, RZ, PT ;  /* 0x000000ff7a00720c */ /* 0x000fe40003f25070 */
[C---:B------:R-:W-:Y:S01]  /*20f0*/  IMAD.WIDE R22, R87.reuse, 0x4, R22 ;  /* 0x0000000457167825 */ /* 0x040fe200078e0216 */
[----:B------:R-:W-:Y:S01]  /*2100*/  LDGSTS.E [R135+0x2008], desc[UR18][R50.64], P4 ;  /* 0x0200800032877fae */ /* 0x000fe2000a121852 */
[----:B------:R-:W-:Y:S02]  /*2110*/  ISETP.NE.U32.AND P4, PT, R124, RZ, PT ;  /* 0x000000ff7c00720c */ /* 0x000fe40003f85070 */
[----:B------:R-:W-:Y:S01]  /*2120*/  IMAD.WIDE R24, R87, 0x4, R24 ;  /* 0x0000000457187825 */ /* 0x000fe200078e0218 */
[----:B------:R-:W-:Y:S01]  /*2130*/  LDGSTS.E [R133+0x2000], desc[UR18][R48.64], P6 ;  /* 0x0200000030857fae */ /* 0x000fe2000b121852 */
[----:B------:R-:W-:-:S02]  /*2140*/  ISETP.NE.U32.AND P6, PT, R126, RZ, PT ;  /* 0x000000ff7e00720c */ /* 0x000fc40003fc5070 */
[----:B------:R-:W-:Y:S01]  /*2150*/  IMAD.WIDE R30, R87, 0x4, R30 ;  /* 0x00000004571e7825 */ /* 0x000fe200078e021e */
[----:B------:R-:W-:Y:S01]  /*2160*/  LDGSTS.E [R133+0x2008], desc[UR18][R46.64], P2 ;  /* 0x020080002e857fae */ /* 0x000fe20009121852 */
[----:B------:R-:W-:Y:S02]  /*2170*/  ISETP.NE.U32.AND P2, PT, R128, RZ, PT ;  /* 0x000000ff8000720c */ /* 0x000fe40003f45070 */
[C---:B------:R-:W-:Y:S01]  /*2180*/  IMAD.WIDE R6, R5.reuse, 0x4, R6 ;  /* 0x0000000405067825 */ /* 0x040fe200078e0206 */
[----:B------:R3:W-:Y:S01]  /*2190*/  LDGSTS.E [R131+0x2000], desc[UR18][R44.64], P5 ;  /* 0x020000002c837fae */ /* 0x0007e2000a921852 */
[----:B------:R-:W-:Y:S02]  /*21a0*/  ISETP.NE.U32.AND P5, PT, R130, RZ, PT ;  /* 0x000000ff8200720c */ /* 0x000fe40003fa5070 */
[----:B------:R-:W-:Y:S01]  /*21b0*/  IMAD.WIDE R10, R5, 0x4, R10 ;  /* 0x00000004050a7825 */ /* 0x000fe200078e020a */
[----:B------:R4:W-:Y:S01]  /*21c0*/  LDGSTS.E [R131+0x2008], desc[UR18][R42.64], P0 ;  /* 0x020080002a837fae */ /* 0x0009e20008121852 */
[----:B------:R-:W-:-:S02]  /*21d0*/  ISETP.NE.U32.AND P0, PT, R116, RZ, PT ;  /* 0x000000ff7400720c */ /* 0x000fc40003f05070 */
[----:B------:R-:W-:Y:S01]  /*21e0*/  IMAD.WIDE R14, R5, 0x4, R14 ;  /* 0x00000004050e7825 */ /* 0x000fe200078e020e */
[----:B------:R-:W-:Y:S01]  /*21f0*/  LDGSTS.E [R129+0x2000], desc[UR18][R40.64], P1 ;  /* 0x0200000028817fae */ /* 0x000fe20008921852 */
[----:B------:R-:W-:Y:S02]  /*2200*/  ISETP.GE.AND P1, PT, R79, UR4, PT ;  /* 0x000000044f007c0c */ /* 0x000fe4000bf26270 */
[----:B-1----:R-:W-:Y:S01]  /*2210*/  IMAD.WIDE R32, R5, 0x4, R32 ;  /* 0x0000000405207825 */ /* 0x002fe200078e0220 */
[----:B------:R1:W-:Y:S01]  /*2220*/  LDGSTS.E [R129+0x2008], desc[UR18][R38.64], P3 ;  /* 0x0200800026817fae */ /* 0x0003e20009921852 */
[----:B------:R-:W-:Y:S02]  /*2230*/  ISETP.GE.AND P3, PT, R61, UR4, PT ;  /* 0x000000043d007c0c */ /* 0x000fe4000bf66270 */
[----:B--2---:R-:W-:Y:S01]  /*2240*/  IMAD.WIDE R8, R5, 0x4, R8 ;  /* 0x0000000405087825 */ /* 0x004fe200078e0208 */
[----:B---3--:R-:W-:Y:S01]  /*2250*/  SEL R44, RZ, 0x4, P1 ;  /* 0x00000004ff2c7807 */ /* 0x008fe20000800000 */
[----:B------:R-:W-:Y:S01]  /*2260*/  LDGSTS.E [R125+0x2000], desc[UR18][R36.64], P4 ;  /* 0x02000000247d7fae */ /* 0x000fe2000a121852 */
[----:B------:R-:W-:Y:S01]  /*2270*/  ISETP.GE.AND P4, PT, R81, UR4, PT ;  /* 0x0000000451007c0c */ /* 0x000fe2000bf86270 */
[C---:B------:R-:W-:Y:S01]  /*2280*/  IMAD.WIDE R12, R5.reuse, 0x4, R12 ;  /* 0x00000004050c7825 */ /* 0x040fe200078e020c */
[----:B------:R-:W-:Y:S01]  /*2290*/  PLOP3.LUT P1, PT, PT, PT, UP0, 0x80, 0x0 ;  /* 0x000000000000781c */ /* 0x000fe20003f2f008 */
[----:B------:R2:W-:Y:S01]  /*22a0*/  LDGSTS.E [R125+0x2008], desc[UR18][R26.64], P6 ;  /* 0x020080001a7d7fae */ /* 0x0005e2000b121852 */
[----:B----4-:R-:W-:Y:S01]  /*22b0*/  SEL R43, RZ, 0x4, P3 ;  /* 0x00000004ff2b7807 */ /* 0x010fe20001800000 */
[C---:B------:R-:W-:Y:S01]  /*22c0*/  IMAD.WIDE R16, R5.reuse, 0x4, R16 ;  /* 0x0000000405107825 */ /* 0x040fe200078e0210 */
[----:B------:R-:W-:Y:S01]  /*22d0*/  PLOP3.LUT P3, PT, PT, PT, UP0, 0x80, 0x0 ;  /* 0x000000000000781c */ /* 0x000fe20003f6f008 */
[----:B------:R3:W-:Y:S01]  /*22e0*/  LDGSTS.E [R127+0x2000], desc[UR18][R28.64], P2 ;  /* 0x020000001c7f7fae */ /* 0x0007e20009121852 */
[----:B------:R-:W-:Y:S01]  /*22f0*/  SEL R42, RZ, 0x4, P4 ;  /* 0x00000004ff2a7807 */ /* 0x000fe20002000000 */
[----:B------:R-:W-:Y:S01]  /*2300*/  IMAD.WIDE R34, R5, 0x4, R34 ;  /* 0x0000000405227825 */ /* 0x000fe200078e0222 */
[----:B------:R-:W-:Y:S01]  /*2310*/  ISETP.GE.AND P4, PT, R56, UR4, PT ;  /* 0x0000000438007c0c */ /* 0x000fe2000bf86270 */
[----:B------:R4:W-:Y:S01]  /*2320*/  LDGSTS.E [R127+0x2008], desc[UR18][R18.64], P5 ;  /* 0x02008000127f7fae */ /* 0x0009e2000a921852 */
[----:B------:R-:W-:-:S02]  /*2330*/  SEL R44, R44, RZ, P1 ;  /* 0x000000ff2c2c7207 */ /* 0x000fc40000800000 */
[----:B-1----:R-:W-:Y:S02]  /*2340*/  CS2R R38, SRZ ;  /* 0x0000000000267805 */ /* 0x002fe4000001ff00 */
[----:B------:R-:W-:Y:S01]  /*2350*/  PLOP3.LUT P1, PT, PT, PT, UP0, 0x80, 0x0 ;  /* 0x000000000000781c */ /* 0x000fe20003f2f008 */
[----:B------:R-:W-:Y:S01]  /*2360*/  LDGSTS.E [R123+0x2000], desc[UR18][R20.64], P0 ;  /* 0x02000000147b7fae */ /* 0x000fe20008121852 */
[----:B------:R-:W-:Y:S02]  /*2370*/  SEL R42, R42, RZ, P3 ;  /* 0x000000ff2a2a7207 */ /* 0x000fe40001800000 */
[----:B--2---:R-:W-:Y:S02]  /*2380*/  CS2R R26, SRZ ;  /* 0x00000000001a7805 */ /* 0x004fe4000001ff00 */
[----:B------:R-:W-:Y:S01]  /*2390*/  PLOP3.LUT P3, PT, PT, PT, UP0, 0x80, 0x0 ;  /* 0x000000000000781c */ /* 0x000fe20003f6f008 */
[----:B------:R-:W-:Y:S01]  /*23a0*/  UISETP.GE.AND UP0, UPT, UR5, 0x20, UPT ;  /* 0x000000200500788c */ /* 0x000fe2000bf06270 */
[----:B------:R-:W-:-:S02]  /*23b0*/  SEL R36, RZ, 0x4, P4 ;  /* 0x00000004ff247807 */ /* 0x000fc40002000000 */
[----:B---3--:R-:W-:Y:S02]  /*23c0*/  CS2R R28, SRZ ;  /* 0x00000000001c7805 */ /* 0x008fe4000001ff00 */
[----:B------:R-:W-:Y:S01]  /*23d0*/  SEL R43, R43, RZ, P1 ;  /* 0x000000ff2b2b7207 */ /* 0x000fe20000800000 */
[----:B----4-:R-:W1:Y:S01]  /*23e0*/  S2R R18, SR_TID.X ;  /* 0x0000000000127919 */ /* 0x010e620000002100 */
[----:B------:R-:W-:Y:S02]  /*23f0*/  ISETP.NE.U32.AND P4, PT, R44, RZ, PT ;  /* 0x000000ff2c00720c */ /* 0x000fe40003f85070 */
[----:B------:R-:W-:Y:S02]  /*2400*/  SEL R36, R36, RZ, P3 ;  /* 0x000000ff24247207 */ /* 0x000fe40001800000 */
[----:B------:R-:W-:Y:S02]  /*2410*/  ISETP.NE.U32.AND P1, PT, R42, RZ, PT ;  /* 0x000000ff2a00720c */ /* 0x000fe40003f25070 */
[----:B------:R-:W-:-:S02]  /*2420*/  ISETP.NE.U32.AND P3, PT, R43, RZ, PT ;  /* 0x000000ff2b00720c */ /* 0x000fc40003f65070 */
[----:B------:R-:W-:Y:S02]  /*2430*/  ISETP.NE.U32.AND P6, PT, R36, RZ, PT ;  /* 0x000000ff2400720c */ /* 0x000fe40003fc5070 */
[----:B------:R-:W-:Y:S02]  /*2440*/  CS2R R36, SRZ ;  /* 0x0000000000247805 */ /* 0x000fe4000001ff00 */
[----:B------:R-:W-:Y:S01]  /*2450*/  PLOP3.LUT P0, PT, PT, PT, UP0, 0x40, 0x0 ;  /* 0x000000000000781c */ /* 0x000fe20003f0e808 */
[----:B------:R-:W-:Y:S04]  /*2460*/  LDGSTS.E [R123+0x2008], desc[UR18][R22.64], P4 ;  /* 0x02008000167b7fae */ /* 0x000fe8000a121852 */
[----:B------:R2:W-:Y:S04]  /*2470*/  LDGSTS.E [R121+0x2000], desc[UR18][R24.64], P1 ;  /* 0x0200000018797fae */ /* 0x0005e80008921852 */
[----:B------:R3:W-:Y:S04]  /*2480*/  LDGSTS.E [R121+0x2008], desc[UR18][R30.64], P3 ;  /* 0x020080001e797fae */ /* 0x0007e80009921852 */
[----:B------:R-:W0:Y:S04]  /*2490*/  LDGDEPBAR ;  /* 0x00000000000079af */ /* 0x000e280000000000 */
[----:B------:R-:W-:Y:S01]  /*24a0*/  LDGSTS.E [R119+0x7000], desc[UR18][R6.64], P6 ;  /* 0x0700000006777fae */ /* 0x000fe2000b121852 */
[----:B--2---:R-:W-:Y:S01]  /*24b0*/  CS2R R24, SRZ ;  /* 0x0000000000187805 */ /* 0x004fe2000001ff00 */
[----:B-1----:R-:W-:-:S02]  /*24c0*/  IMAD.SHL.U32 R18, R18, 0x8, RZ ;  /* 0x0000000812127824 */ /* 0x002fc400078e00ff */
[----:B------:R-:W-:Y:S01]  /*24d0*/  LDGSTS.E [R119+0x7400], desc[UR18][R10.64], P6 ;  /* 0x074000000a777fae */ /* 0x000fe2000b121852 */
[----:B---3--:R-:W-:-:S03]  /*24e0*/  CS2R R30, SRZ ;  /* 0x00000000001e7805 */ /* 0x008fc6000001ff00 */
[----:B------:R-:W-:Y:S04]  /*24f0*/  LDGSTS.E [R119+0x7800], desc[UR18][R14.64], P6 ;  /* 0x078000000e777fae */ /* 0x000fe8000b121852 */
[----:B------:R1:W-:Y:S04]  /*2500*/  LDGSTS.E [R119+0x7c00], desc[UR18][R32.64], P6 ;  /* 0x07c0000020777fae */ /* 0x0003e8000b121852 */
[----:B------:R-:W-:Y:S04]  /*2510*/  LDGSTS.E [R117+0x7200], desc[UR18][R8.64], P6 ;  /* 0x0720000008757fae */ /* 0x000fe8000b121852 */
[----:B------:R-:W-:Y:S04]  /*2520*/  LDGSTS.E [R117+0x7600], desc[UR18][R12.64], P6 ;  /* 0x076000000c757fae */ /* 0x000fe8000b121852 */
[----:B------:R-:W-:Y:S01]  /*2530*/  LDGSTS.E [R117+0x7a00], desc[UR18][R16.64], P6 ;  /* 0x07a0000010757fae */ /* 0x000fe2000b121852 */
[----:B-1----:R-:W-:-:S03]  /*2540*/  CS2R R32, SRZ ;  /* 0x0000000000207805 */ /* 0x002fc6000001ff00 */
[----:B------:R1:W-:Y:S04]  /*2550*/  LDGSTS.E [R117+0x7e00], desc[UR18][R34.64], P6 ;  /* 0x07e0000022757fae */ /* 0x0003e8000b121852 */
[----:B------:R-:W0:Y:S01]  /*2560*/  LDGDEPBAR ;  /* 0x00000000000079af */ /* 0x000e220000000000 */
[----:B-1----:R-:W-:Y:S01]  /*2570*/  CS2R R34, SRZ ;  /* 0x0000000000227805 */ /* 0x002fe2000001ff00 */
[----:B------:R-:W-:Y:S06]  /*2580*/  @P0 BRA `(.L_x_0) ;  /* 0x0000001400240947 */ /* 0x000fec0003800000 */
[----:B------:R-:W-:Y:S01]  /*2590*/  SHF.R.S32.HI R7, RZ, 0x1f, R102 ;  /* 0x0000001fff077819 */ /* 0x000fe20000011466 */
[----:B------:R-:W-:Y:S01]  /*25a0*/  USHF.R.S32.HI UR4, URZ, 0x1f, UR5 ;  /* 0x0000001f3f047899 */ /* 0x000fe20008011405 */
[----:B------:R-:W-:Y:S01]  /*25b0*/  SHF.R.S32.HI R6, RZ, 0x1f, R105 ;  /* 0x0000001fff067819 */ /* 0x000fe20000011469 */
[-C--:B------:R-:W-:Y:S01]  /*25c0*/  IMAD R19, R81, R4.reuse, RZ ;  /* 0x0000000451137224 */ /* 0x080fe200078e02ff */
[----:B------:R-:W-:Y:S01]  /*25d0*/  SHF.L.U64.HI R20, R102, 0x2, R7 ;  /* 0x0000000266147819 */ /* 0x000fe20000010207 */
[-C--:B------:R-:W-:Y:S01]  /*25e0*/  IMAD R21, R79, R4.reuse, RZ ;  /* 0x000000044f157224 */ /* 0x080fe200078e02ff */
[----:B------:R-:W-:Y:S01]  /*25f0*/  SHF.R.S32.HI R8, RZ, 0x1f, R103 ;  /* 0x0000001fff087819 */ /* 0x000fe20000011467 */
[-C--:B------:R-:W-:Y:S01]  /*2600*/  IMAD R23, R77, R4.reuse, RZ ;  /* 0x000000044d177224 */ /* 0x080fe200078e02ff */
[----:B------:R-:W-:Y:S01]  /*2610*/  SHF.R.S32.HI R7, RZ, 0x1f, R100 ;  /* 0x0000001fff077819 */ /* 0x000fe20000011464 */
[----:B------:R-:W-:Y:S01]  /*2620*/  IMAD R41, R75, R4, RZ ;  /* 0x000000044b297224 */ /* 0x000fe200078e02ff */
[----:B------:R-:W-:Y:S01]  /*2630*/  SHF.R.S32.HI R10, RZ, 0x1f, R99 ;  /* 0x0000001fff0a7819 */ /* 0x000fe20000011463 */
[----:B------:R-:W-:Y:S01]  /*2640*/  ULEA.HI UR4, UR4, UR5, URZ, 0x5 ;  /* 0x0000000504047291 */ /* 0x000fe2000f8f283f */
[----:B------:R-:W-:Y:S01]  /*2650*/  SHF.L.U64.HI R105, R105, 0x2, R6 ;  /* 0x0000000269697819 */ /* 0x000fe20000010206 */
[----:B------:R-:W-:Y:S01]  /*2660*/  UIADD3 UR11, UR10, -0x40, URZ ;  /* 0xffffffc00a0b7890 */ /* 0x000fe2000fffe03f */
[----:B------:R-:W-:Y:S01]  /*2670*/  SHF.L.U64.HI R103, R103, 0x2, R8 ;  /* 0x0000000267677819 */ /* 0x000fe20000010208 */
[----:B------:R-:W-:Y:S01]  /*2680*/  USHF.R.S32.HI UR10, URZ, 0x5, UR4 ;  /* 0x000000053f0a7899 */ /* 0x000fe20008011404 */
[----:B------:R-:W-:Y:S01]  /*2690*/  SHF.L.U64.HI R100, R100, 0x2, R7 ;  /* 0x0000000264647819 */ /* 0x000fe20000010207 */
[----:B------:R-:W-:Y:S01]  /*26a0*/  IMAD.SHL.U32 R40, R5, 0x4, RZ ;  /* 0x0000000405287824 */ /* 0x000fe200078e00ff */
[----:B------:R-:W-:Y:S01]  /*26b0*/  SHF.L.U64.HI R99, R99, 0x2, R10 ;  /* 0x0000000263637819 */ /* 0x000fe2000001020a */
[----:B------:R-:W-:Y:S01]  /*26c0*/  IMAD.SHL.U32 R10, R5, 0x8, RZ ;  /* 0x00000008050a7824 */ /* 0x000fe200078e00ff */
[----:B------:R-:W-:-:S02]  /*26d0*/  SHF.R.S32.HI R6, RZ, 0x1f, R101 ;  /* 0x0000001fff067819 */ /* 0x000fc40000011465 */
[----:B------:R-:W-:Y:S02]  /*26e0*/  CS2R R24, SRZ ;  /* 0x0000000000187805 */ /* 0x000fe4000001ff00 */
[----:B------:R-:W-:Y:S02]  /*26f0*/  SHF.R.S32.HI R8, RZ, 0x1f, R97 ;  /* 0x0000001fff087819 */ /* 0x000fe40000011461 */
[----:B------:R-:W-:Y:S02]  /*2700*/  CS2R R26, SRZ ;  /* 0x00000000001a7805 */ /* 0x000fe4000001ff00 */
[----:B------:R-:W-:Y:S02]  /*2710*/  SHF.R.S32.HI R7, RZ, 0x1f, R98 ;  /* 0x0000001fff077819 */ /* 0x000fe40000011462 */
[----:B------:R-:W-:Y:S02]  /*2720*/  CS2R R28, SRZ ;  /* 0x00000000001c7805 */ /* 0x000fe4000001ff00 */
[----:B------:R-:W-:-:S02]  /*2730*/  SHF.R.S32.HI R22, RZ, 0x1f, R5 ;  /* 0x0000001fff167819 */ /* 0x000fc40000011405 */
[----:B------:R-:W-:Y:S02]  /*2740*/  CS2R R30, SRZ ;  /* 0x00000000001e7805 */ /* 0x000fe4000001ff00 */
[----:B------:R-:W-:Y:S02]  /*2750*/  SHF.L.U64.HI R101, R101, 0x2, R6 ;  /* 0x0000000265657819 */ /* 0x000fe40000010206 */
[----:B------:R-:W-:Y:S02]  /*2760*/  CS2R R32, SRZ ;  /* 0x0000000000207805 */ /* 0x000fe4000001ff00 */
[----:B------:R-:W-:Y:S02]  /*2770*/  SHF.L.U64.HI R97, R97, 0x2, R8 ;  /* 0x0000000261617819 */ /* 0x000fe40000010208 */
[----:B------:R-:W-:Y:S02]  /*2780*/  CS2R R34, SRZ ;  /* 0x0000000000227805 */ /* 0x000fe4000001ff00 */
[----:B------:R-:W-:-:S02]  /*2790*/  SHF.L.U64.HI R98, R98, 0x2, R7 ;  /* 0x0000000262627819 */ /* 0x000fc40000010207 */
[----:B------:R-:W-:Y:S02]  /*27a0*/  CS2R R36, SRZ ;  /* 0x0000000000247805 */ /* 0x000fe4000001ff00 */
[----:B------:R-:W-:Y:S02]  /*27b0*/  SHF.R.S32.HI R7, RZ, 0x1f, R88 ;  /* 0x0000001fff077819 */ /* 0x000fe40000011458 */
[----:B------:R-:W-:Y:S02]  /*27c0*/  CS2R R38, SRZ ;  /* 0x0000000000267805 */ /* 0x000fe4000001ff00 */
[----:B------:R-:W-:Y:S01]  /*27d0*/  SHF.R.S32.HI R8, RZ, 0x1f, R89 ;  /* 0x0000001fff087819 */ /* 0x000fe20000011459 */
[----:B------:R-:W-:Y:S01]  /*27e0*/  UMOV UR16, 0x1 ;  /* 0x0000000100107882 */ /* 0x000fe20000000000 */
[----:B------:R-:W-:Y:S01]  /*27f0*/  SHF.R.S32.HI R6, RZ, 0x1f, R91 ;  /* 0x0000001fff067819 */ /* 0x000fe2000001145b */
[----:B------:R-:W-:Y:S01]  /*2800*/  UIADD3 UR20, UR10, -0x2, URZ ;  /* 0xfffffffe0a147890 */ /* 0x000fe2000fffe03f */
[----:B------:R-:W-:Y:S01]  /*2810*/  SHF.L.U64.HI R11, R5, 0x3, R22 ;  /* 0x00000003050b7819 */ /* 0x000fe20000010216 */
[----:B------:R-:W-:Y:S01]  /*2820*/  UMOV UR17, 0xffffffff ;  /* 0xffffffff00117882 */ /* 0x000fe20000000000 */
[-C--:B------:R-:W-:Y:S01]  /*2830*/  LEA R45, P1, R88, R10.reuse, 0x2 ;  /* 0x0000000a582d7211 */ /* 0x080fe200078210ff */
[----:B------:R-:W-:Y:S01]  /*2840*/  UMOV UR4, URZ ;  /* 0x0000003f00047c82 */ /* 0x000fe20008000000 */
[----:B------:R-:W-:-:S02]  /*2850*/  LEA R47, P2, R89, R10, 0x2 ;  /* 0x0000000a592f7211 */ /* 0x000fc400078410ff */
[----:B------:R-:W-:Y:S02]  /*2860*/  LEA R49, P3, R91, R10, 0x2 ;  /* 0x0000000a5b317211 */ /* 0x000fe400078610ff */
[----:B------:R-:W-:Y:S02]  /*2870*/  SHF.R.S32.HI R9, RZ, 0x1f, R96 ;  /* 0x0000001fff097819 */ /* 0x000fe40000011460 */
[-C--:B------:R-:W-:Y:S02]  /*2880*/  LEA.HI.X R88, R88, R11.reuse, R7, 0x2, P1 ;  /* 0x0000000b58587211 */ /* 0x080fe400008f1407 */
[-C--:B------:R-:W-:Y:S02]  /*2890*/  LEA.HI.X R43, R89, R11.reuse, R8, 0x2, P2 ;  /* 0x0000000b592b7211 */ /* 0x080fe400010f1408 */
[----:B------:R-:W-:Y:S02]  /*28a0*/  LEA.HI.X R117, R91, R11, R6, 0x2, P3 ;  /* 0x0000000b5b757211 */ /* 0x000fe400018f1406 */
[----:B------:R-:W-:-:S02]  /*28b0*/  SHF.L.U64.HI R96, R96, 0x2, R9 ;  /* 0x0000000260607819 */ /* 0x000fc40000010209 */
[----:B------:R-:W-:Y:S02]  /*28c0*/  SHF.R.S32.HI R7, RZ, 0x1f, R94 ;  /* 0x0000001fff077819 */ /* 0x000fe4000001145e */
[-C--:B------:R-:W-:Y:S02]  /*28d0*/  LEA R91, P2, R94, R10.reuse, 0x2 ;  /* 0x0000000a5e5b7211 */ /* 0x080fe400078410ff */
[----:B------:R-:W-:Y:S02]  /*28e0*/  SHF.R.S32.HI R9, RZ, 0x1f, R86 ;  /* 0x0000001fff097819 */ /* 0x000fe40000011456 */
[-C--:B------:R-:W-:Y:S02]  /*28f0*/  LEA R129, P0, R86, R10.reuse, 0x2 ;  /* 0x0000000a56817211 */ /* 0x080fe400078010ff */
[----:B------:R-:W-:Y:S02]  /*2900*/  SHF.R.S32.HI R6, RZ, 0x1f, R95 ;  /* 0x0000001fff067819 */ /* 0x000fe4000001145f */
[----:B------:R-:W-:-:S02]  /*2910*/  LEA R89, P3, R95, R10, 0x2 ;  /* 0x0000000a5f597211 */ /* 0x000fc400078610ff */
[-C--:B------:R-:W-:Y:S02]  /*2920*/  LEA.HI.X R7, R94, R11.reuse, R7, 0x2, P2 ;  /* 0x0000000b5e077211 */ /* 0x080fe400010f1407 */
[----:B------:R-:W-:Y:S02]  /*2930*/  LEA.HI.X R86, R86, R11, R9, 0x2, P0 ;  /* 0x0000000b56567211 */ /* 0x000fe400000f1409 */
[----:B------:R-:W-:Y:S02]  /*2940*/  IADD3 R129, P2, R129, UR14, RZ ;  /* 0x0000000e81817c10 */ /* 0x000fe4000ff5e0ff */
[----:B------:R-:W-:Y:S02]  /*2950*/  IADD3 R47, P5, R47, UR14, RZ ;  /* 0x0000000e2f2f7c10 */ /* 0x000fe4000ffbe0ff */
[----:B------:R-:W-:Y:S02]  /*2960*/  SHF.R.S32.HI R8, RZ, 0x1f, R93 ;  /* 0x0000001fff087819 */ /* 0x000fe4000001145d */
[----:B------:R-:W-:-:S02]  /*2970*/  LEA R53, P1, R93, R10, 0x2 ;  /* 0x0000000a5d357211 */ /* 0x000fc400078210ff */
[-C--:B------:R-:W-:Y:S02]  /*2980*/  LEA.HI.X R6, R95, R11.reuse, R6, 0x2, P3 ;  /* 0x0000000b5f067211 */ /* 0x080fe400018f1406 */
[----:B------:R-:W-:Y:S02]  /*2990*/  IADD3.X R95, R86, UR15, RZ, P2, !PT ;  /* 0x0000000f565f7c10 */ /* 0x000fe400097fe4ff */
[----:B------:R-:W-:Y:S02]  /*29a0*/  IADD3.X R43, R43, UR15, RZ, P5, !PT ;  /* 0x0000000f2b2b7c10 */ /* 0x000fe4000affe4ff */
[----:B------:R-:W-:Y:S02]  /*29b0*/  SHF.R.S32.HI R9, RZ, 0x1f, R92 ;  /* 0x0000001fff097819 */ /* 0x000fe4000001145c */
[----:B------:R-:W-:Y:S02]  /*29c0*/  LEA R51, P0, R92, R10, 0x2 ;  /* 0x0000000a5c337211 */ /* 0x000fe400078010ff */
[----:B------:R-:W-:-:S02]  /*29d0*/  LEA.HI.X R8, R93, R11, R8, 0x2, P1 ;  /* 0x0000000b5d087211 */ /* 0x000fc400008f1408 */
[----:B------:R-:W-:Y:S02]  /*29e0*/  IADD3 R45, P6, R45, UR14, RZ ;  /* 0x0000000e2d2d7c10 */ /* 0x000fe4000ffde0ff */
[----:B------:R-:W-:Y:S02]  /*29f0*/  IADD3 R53, P2, R53, UR14, RZ ;  /* 0x0000000e35357c10 */ /* 0x000fe4000ff5e0ff */
[----:B------:R-:W-:Y:S02]  /*2a00*/  IADD3 R89, P5, R89, UR14, RZ ;  /* 0x0000000e59597c10 */ /* 0x000fe4000ffbe0ff */
[----:B------:R-:W-:Y:S02]  /*2a10*/  LEA R90, P1, R87, R90, 0x3 ;  /* 0x0000005a575a7211 */ /* 0x000fe400078218ff */
[----:B------:R-:W-:Y:S02]  /*2a20*/  SHF.R.S32.HI R14, RZ, 0x1f, R87 ;  /* 0x0000001fff0e7819 */ /* 0x000fe40000011457 */
[----:B------:R-:W-:-:S02]  /*2a30*/  LEA.HI.X R9, R92, R11, R9, 0x2, P0 ;  /* 0x0000000b5c097211 */ /* 0x000fc400000f1409 */
[----:B------:R-:W-:Y:S02]  /*2a40*/  IADD3.X R119, R88, UR15, RZ, P6, !PT ;  /* 0x0000000f58777c10 */ /* 0x000fe4000b7fe4ff */
[----:B------:R-:W-:Y:S02]  /*2a50*/  IADD3.X R123, R8, UR15, RZ, P2, !PT ;  /* 0x0000000f087b7c10 */ /* 0x000fe400097fe4ff */
[----:B------:R-:W-:Y:S02]  /*2a60*/  IADD3.X R127, R6, UR15, RZ, P5, !PT ;  /* 0x0000000f067f7c10 */ /* 0x000fe4000affe4ff */
[----:B------:R-:W-:Y:S02]  /*2a70*/  IADD3 R93, P0, R90, UR12, RZ ;  /* 0x0000000c5a5d7c10 */ /* 0x000fe4000ff1e0ff */
[----:B------:R-:W-:Y:S02]  /*2a80*/  IADD3 R49, P4, R49, UR14, RZ ;  /* 0x0000000e31317c10 */ /* 0x000fe4000ff9e0ff */
[----:B------:R-:W-:-:S02]  /*2a90*/  IADD3 R51, P3, R51, UR14, RZ ;  /* 0x0000000e33337c10 */ /* 0x000fc4000ff7e0ff */
[----:B------:R-:W-:Y:S02]  /*2aa0*/  IADD3 R91, P6, R91, UR14, RZ ;  /* 0x0000000e5b5b7c10 */ /* 0x000fe4000ffde0ff */
[----:B------:R-:W-:Y:S02]  /*2ab0*/  LEA.HI.X R20, R87, R20, R14, 0x3, P1 ;  /* 0x0000001457147211 */ /* 0x000fe400008f1c0e */
[----:B------:R-:W-:Y:S02]  /*2ac0*/  SHF.R.S32.HI R12, RZ, 0x1f, R71 ;  /* 0x0000001fff0c7819 */ /* 0x000fe40000011447 */
[----:B------:R-:W-:Y:S02]  /*2ad0*/  SHF.R.S32.HI R10, RZ, 0x1f, R69 ;  /* 0x0000001fff0a7819 */ /* 0x000fe40000011445 */
[----:B------:R-:W-:Y:S02]  /*2ae0*/  SHF.R.S32.HI R8, RZ, 0x1f, R67 ;  /* 0x0000001fff087819 */ /* 0x000fe40000011443 */
[----:B------:R-:W-:-:S02]  /*2af0*/  SHF.R.S32.HI R6, RZ, 0x1f, R65 ;  /* 0x0000001fff067819 */ /* 0x000fc40000011441 */
[----:B------:R-:W-:Y:S02]  /*2b00*/  SHF.R.S32.HI R4, RZ, 0x1f, R63 ;  /* 0x0000001fff047819 */ /* 0x000fe4000001143f */
[----:B------:R-:W-:Y:S02]  /*2b10*/  IADD3.X R117, R117, UR15, RZ, P4, !PT ;  /* 0x0000000f75757c10 */ /* 0x000fe4000a7fe4ff */
[----:B------:R-:W-:Y:S02]  /*2b20*/  IADD3.X R121, R9, UR15, RZ, P3, !PT ;  /* 0x0000000f09797c10 */ /* 0x000fe40009ffe4ff */
[----:B------:R-:W-:Y:S02]  /*2b30*/  IADD3.X R125, R7, UR15, RZ, P6, !PT ;  /* 0x0000000f077d7c10 */ /* 0x000fe4000b7fe4ff */
[----:B------:R-:W-:Y:S02]  /*2b40*/  IADD3.X R20, R20, UR13, RZ, P0, !PT ;  /* 0x0000000d14147c10 */ /* 0x000fe400087fe4ff */
[----:B------:R-:W-:-:S02]  /*2b50*/  SHF.L.U64.HI R22, R5, 0x2, R22 ;  /* 0x0000000205167819 */ /* 0x000fc40000010216 */
[----:B------:R-:W-:Y:S02]  /*2b60*/  SHF.L.U64.HI R133, R87, 0x2, R14 ;  /* 0x0000000257857819 */ /* 0x000fe4000001020e */
[----:B------:R-:W-:Y:S02]  /*2b70*/  SHF.L.U64.HI R135, R71, 0x2, R12 ;  /* 0x0000000247877819 */ /* 0x000fe4000001020c */
[----:B------:R-:W-:Y:S02]  /*2b80*/  SHF.L.U64.HI R137, R69, 0x2, R10 ;  /* 0x0000000245897819 */ /* 0x000fe4000001020a */
[----:B------:R-:W-:Y:S02]  /*2b90*/  SHF.L.U64.HI R139, R67, 0x2, R8 ;  /* 0x00000002438b7819 */ /* 0x000fe40000010208 */
[----:B------:R-:W-:Y:S02]  /*2ba0*/  SHF.L.U64.HI R141, R65, 0x2, R6 ;  /* 0x00000002418d7819 */ /* 0x000fe40000010206 */
[----:B------:R-:W-:-:S07]  /*2bb0*/  SHF.L.U64.HI R131, R63, 0x2, R4 ;  /* 0x000000023f837819 */ /* 0x000fce0000010204 */
.L_x_1:
[----:B------:R-:W-:Y:S01]  /*2bc0*/  UIADD3 UR17, UR17, 0x1, URZ ;  /* 0x0000000111117890 */ /* 0x000fe2000fffe03f */
[----:B------:R-:W-:-:S04]  /*2bd0*/  DEPBAR.LE SB0, 0x2 ;  /* 0x000080800000791a */ /* 0x000fc80000000000 */
[----:B------:R-:W-:Y:S01]  /*2be0*/  BAR.SYNC.DEFER_BLOCKING 0x0 ;  /* 0x0000000000007b1d */ /* 0x000fe20000010000 */
[----:B------:R-:W-:Y:S01]  /*2bf0*/  UISETP.GT.AND UP0, UPT, UR17, 0x2, UPT ;  /* 0x000000021100788c */ /* 0x000fe2000bf04270 */
[----:B------:R-:W-:Y:S01]  /*2c00*/  ISETP.GE.AND P0, PT, R59, UR11, PT ;  /* 0x0000000b3b007c0c */ /* 0x000fe2000bf06270 */
[----:B------:R-:W-:Y:S01]  /*2c10*/  UIADD3 UR16, UR16, 0x1, URZ ;  /* 0x0000000110107890 */ /* 0x000fe2000fffe03f */
[----:B------:R-:W-:Y:S01]  /*2c20*/  ISETP.GE.AND P6, PT, R106, UR11, PT ;  /* 0x0000000b6a007c0c */ /* 0x000fe2000bfc6270 */
[----:B------:R-:W-:Y:S01]  /*2c30*/  USEL UR17, UR17, URZ, !UP0 ;  /* 0x0000003f11117287 */ /* 0x000fe2000c000000 */
[----:B-1----:R-:W-:Y:S01]  /*2c40*/  SEL R4, RZ, 0x4, P0 ;  /* 0x00000004ff047807 */ /* 0x002fe20000000000 */
[----:B------:R-:W-:Y:S01]  /*2c50*/  UMOV UR13, 0x40000040 ;  /* 0x40000040000d7882 */ /* 0x000fe20000000000 */
[----:B------:R-:W-:Y:S01]  /*2c60*/  UMOV UR15, 0x40000040 ;  /* 0x40000040000f7882 */ /* 0x000fe20000000000 */
[----:B------:R-:W-:Y:S01]  /*2c70*/  ULEA UR6, UR17, UR9, 0xc ;  /* 0x0000000911067291 */ /* 0x000fe2000f8e603f */
[----:B------:R-:W-:Y:S01]  /*2c80*/  ISETP.GE.AND P4, PT, R108, UR11, PT ;  /* 0x0000000b6c007c0c */ /* 0x000fe2000bf86270 */
[----:B------:R-:W-:Y:S01]  /*2c90*/  ULEA UR5, UR17, UR9, 0xd ;  /* 0x0000000911057291 */ /* 0x000fe2000f8e683f */
[----:B------:R-:W-:Y:S01]  /*2ca0*/  LEA R6, P0, R63, R93, 0x2 ;  /* 0x0000005d3f067211 */ /* 0x000fe200078010ff */
[----:B------:R-:W-:Y:S01]  /*2cb0*/  UIADD3 UR6, UR6, 0x6000, URZ ;  /* 0x0000600006067890 */ /* 0x000fe2000fffe03f */
[----:B------:R-:W-:Y:S01]  /*2cc0*/  SEL R7, RZ, 0x4, P4 ;  /* 0x00000004ff077807 */ /* 0x000fe20002000000 */
[----:B------:R-:W-:Y:S01]  /*2cd0*/  USHF.R.U32.HI UR5, URZ, 0x4, UR5 ;  /* 0x000000043f057899 */ /* 0x000fe20008011605 */
[----:B------:R-:W-:Y:S01]  /*2ce0*/  ISETP.GE.AND P5, PT, R107, UR11, PT ;  /* 0x0000000b6b007c0c */ /* 0x000fe2000bfa6270 */
[----:B------:R-:W-:-:S02]  /*2cf0*/  USHF.R.U32.HI UR6, URZ, 0x4, UR6 ;  /* 0x000000043f067899 */ /* 0x000fc40008011606 */
[----:B------:R-:W-:Y:S01]  /*2d00*/  USGXT.U32 UR12, UR5, 0xe ;  /* 0x0000000e050c789a */ /* 0x000fe20008000000 */
[----:B------:R-:W-:Y:S01]  /*2d10*/  SEL R5, RZ, 0x4, P5 ;  /* 0x00000004ff057807 */ /* 0x000fe20002800000 */
[----:B------:R-:W-:Y:S01]  /*2d20*/  USGXT.U32 UR14, UR6, 0xe ;  /* 0x0000000e060e789a */ /* 0x000fe20008000000 */
[----:B------:R-:W-:Y:S01]  /*2d30*/  ISETP.GE.AND P5, PT, R110, UR11, PT ;  /* 0x0000000b6e007c0c */ /* 0x000fe2000bfa6270 */
[----:B------:R-:W-:Y:S01]  /*2d40*/  UMOV UR5, URZ ;  /* 0x0000003f00057c82 */ /* 0x000fe20008000000 */
[----:B------:R-:W-:Y:S01]  /*2d50*/  WARPGROUP.ARRIVE ;  /* 0x00000000000079c5 */ /* 0x000fe20000000000 */
[----:B------:R-:W-:Y:S01]  /*2d60*/  UMOV UR6, URZ ;  /* 0x0000003f00067c82 */ /* 0x000fe20008000000 */
[----:B------:R-:W-:-:S04]  /*2d70*/  SEL R9, RZ, 0x4, P5 ;  /* 0x00000004ff097807 */ /* 0x000fc80002800000 */
[----:B------:R-:W-:Y:S01]  /*2d80*/  HGMMA.64x32x8.F32.TF32 R24, gdesc[UR12], R24 ;  /* 0x046000000c1879f0 */ /* 0x000fe20008702818 */
[----:B------:R-:W-:Y:S02]  /*2d90*/  UIADD3 UR12, UP0, UR12, 0x2, URZ ;  /* 0x000000020c0c7890 */ /* 0x000fe4000ff1e03f */
[----:B------:R-:W-:Y:S02]  /*2da0*/  UIADD3 UR14, UP1, UR14, 0x2, URZ ;  /* 0x000000020e0e7890 */ /* 0x000fe4000ff3e03f */
[----:B------:R-:W-:Y:S02]  /*2db0*/  UIADD3.X UR13, UR5, 0x40000040, URZ, UP0, !UPT ;  /* 0x40000040050d7890 */ /* 0x000fe400087fe43f */
[----:B------:R-:W-:Y:S02]  /*2dc0*/  UIADD3.X UR15, UR6, 0x40000040, URZ, UP1, !UPT ;  /* 0x40000040060f7890 */ /* 0x000fe40008ffe43f */
[----:B------:R-:W-:Y:S02]  /*2dd0*/  UIADD3.64 UR24, UR12, 0x2, URZ ;  /* 0x000000020c187897 */ /* 0x000fe4000fffe03f */
[----:B------:R-:W-:-:S02]  /*2de0*/  UIADD3.64 UR26, UR14, 0x2, URZ ;  /* 0x000000020e1a7897 */ /* 0x000fc4000fffe03f */
[----:B------:R-:W-:Y:S02]  /*2df0*/  UISETP.GE.AND UP1, UPT, UR4, UR20, UPT ;  /* 0x000000140400728c */ /* 0x000fe4000bf26270 */
[----:B------:R-:W-:Y:S02]  /*2e00*/  UISETP.GT.AND UP0, UPT, UR16, 0x2, UPT ;  /* 0x000000021000788c */ /* 0x000fe4000bf04270 */
[----:B------:R-:W-:Y:S02]  /*2e10*/  UIADD3 UR4, UR4, 0x1, URZ ;  /* 0x0000000104047890 */ /* 0x000fe4000fffe03f */
[----:B------:R-:W-:Y:S01]  /*2e20*/  PLOP3.LUT P1, PT, PT, PT, UP1, 0x40, 0x0 ;  /* 0x000000000000781c */ /* 0x000fe20003f2e818 */
[----:B------:R-:W-:Y:S01]  /*2e30*/  USEL UR16, UR16, URZ, !UP0 ;  /* 0x0000003f10107287 */ /* 0x000fe2000c000000 */
[----:B------:R-:W-:Y:S01]  /*2e40*/  PLOP3.LUT P2, PT, PT, PT, UP1, 0x40, 0x0 ;  /* 0x000000000000781c */ /* 0x000fe20003f4e818 */
[----:B------:R-:W-:Y:S01]  /*2e50*/  UISETP.NE.U32.AND UP0, UPT, UR10, UR4, UPT ;  /* 0x000000040a00728c */ /* 0x000fe2000bf05070 */
[----:B------:R-:W-:Y:S01]  /*2e60*/  SEL R4, R4, RZ, P1 ;  /* 0x000000ff04047207 */ /* 0x000fe20000800000 */
[----:B------:R-:W-:Y:S01]  /*2e70*/  ULEA UR5, UR16, UR9, 0xd ;  /* 0x0000000910057291 */ /* 0x000fe2000f8e683f */
[----:B------:R-:W-:-:S02]  /*2e80*/  PLOP3.LUT P1, PT, PT, PT, UP1, 0x40, 0x0 ;  /* 0x000000000000781c */ /* 0x000fc40003f2e818 */
[----:B------:R-:W-:Y:S02]  /*2e90*/  ISETP.NE.U32.AND P3, PT, R4, RZ, PT ;  /* 0x000000ff0400720c */ /* 0x000fe40003f65070 */
[----:B------:R-:W-:Y:S01]  /*2ea0*/  SEL R4, RZ, 0x4, P6 ;  /* 0x00000004ff047807 */ /* 0x000fe20003000000 */
[----:B------:R-:W-:Y:S01]  /*2eb0*/  VIADD R13, R74, UR5 ;  /* 0x000000054a0d7c36 */ /* 0x000fe20008000000 */
[----:B------:R-:W-:Y:S01]  /*2ec0*/  PLOP3.LUT P6, PT, PT, PT, UP1, 0x40, 0x0 ;  /* 0x000000000000781c */ /* 0x000fe20003fce818 */
[----:B------:R-:W-:Y:S01]  /*2ed0*/  VIADD R15, R115, UR5 ;  /* 0x00000005730f7c36 */ /* 0x000fe20008000000 */
[----:B------:R-:W-:Y:S01]  /*2ee0*/  SEL R4, R4, RZ, P2 ;  /* 0x000000ff04047207 */ /* 0x000fe20001000000 */
[----:B------:R-:W-:Y:S01]  /*2ef0*/  VIADD R143, R82, UR5 ;  /* 0x00000005528f7c36 */ /* 0x000fe20008000000 */
[----:B------:R-:W-:Y:S01]  /*2f00*/  SEL R8, R7, RZ, P6 ;  /* 0x000000ff07087207 */ /* 0x000fe20003000000 */
[----:B------:R-:W-:Y:S01]  /*2f10*/  IMAD.X R7, R20, 0x1, R131, P0 ;  /* 0x0000000114077824 */ /* 0x000fe200000e0683 */
[----:B------:R-:W-:Y:S01]  /*2f20*/  ISETP.NE.U32.AND P0, PT, R4, RZ, PT ;  /* 0x000000ff0400720c */ /* 0x000fe20003f05070 */
[----:B------:R-:W-:Y:S01]  /*2f30*/  VIADD R145, R83, UR5 ;  /* 0x0000000553917c36 */ /* 0x000fe20008000000 */
[----:B------:R-:W-:Y:S01]  /*2f40*/  SEL R5, R5, RZ, P1 ;  /* 0x000000ff05057207 */ /* 0x000fe20000800000 */
[----:B------:R-:W-:Y:S01]  /*2f50*/  VIADD R147, R84, UR5 ;  /* 0x0000000554937c36 */ /* 0x000fe20008000000 */
[----:B------:R-:W-:-:S02]  /*2f60*/  LEA R4, P4, R65, R93, 0x2 ;  /* 0x0000005d41047211 */ /* 0x000fc400078810ff */
[----:B------:R-:W-:Y:S02]  /*2f70*/  ISETP.NE.U32.AND P2, PT, R5, RZ, PT ;  /* 0x000000ff0500720c */ /* 0x000fe40003f45070 */
[----:B------:R-:W-:Y:S01]  /*2f80*/  ISETP.NE.U32.AND P1, PT, R8, RZ, PT ;  /* 0x000000ff0800720c */ /* 0x000fe20003f25070 */
[----:B------:R-:W-:Y:S01]  /*2f90*/  IMAD.X R5, R20, 0x1, R141, P4 ;  /* 0x0000000114057824 */ /* 0x000fe200020e068d */
[----:B------:R-:W-:Y:S02]  /*2fa0*/  PLOP3.LUT P6, PT, PT, PT, UP1, 0x40, 0x0 ;  /* 0x000000000000781c */ /* 0x000fe40003fce818 */
[----:B------:R-:W-:Y:S02]  /*2fb0*/  ISETP.GE.AND P4, PT, R111, UR11, PT ;  /* 0x0000000b6f007c0c */ /* 0x000fe4000bf86270 */
[----:B------:R-:W-:Y:S01]  /*2fc0*/  PLOP3.LUT P5, PT, PT, PT, UP1, 0x40, 0x0 ;  /* 0x000000000000781c */ /* 0x000fe20003fae818 */
[----:B------:R-:W-:Y:S01]  /*2fd0*/  HGMMA.64x32x8.F32.TF32 R24, gdesc[UR12], R24 ;  /* 0x046000000c1879f0 */ /* 0x000fe20008702818 */
[----:B------:R-:W-:-:S02]  /*2fe0*/  UIADD3.64 UR12, UR12, 0x4, URZ ;  /* 0x000000040c0c7897 */ /* 0x000fc4000fffe03f */
[----:B------:R-:W-:Y:S01]  /*2ff0*/  UIADD3.64 UR14, UR14, 0x4, URZ ;  /* 0x000000040e0e7897 */ /* 0x000fe2000fffe03f */
[----:B------:R-:W-:Y:S08]  /*3000*/  HGMMA.64x32x8.F32.TF32 R24, gdesc[UR24], R24 ;  /* 0x04600000181879f0 */ /* 0x000ff00008702818 */
[----:B------:R-:W-:Y:S03]  /*3010*/  HGMMA.64x32x8.F32.TF32 R24, gdesc[UR12], R24, gsb0 ;  /* 0x046000000c1879f0 */ /* 0x000fe60008002818 */
[----:B------:R-:W-:-:S02]  /*3020*/  WARPGROUP.DEPBAR.LE gsb0, 0x1 ;  /* 0x00008000000079c5 */ /* 0x000fc40000010100 */
[----:B------:R-:W-:Y:S06]  /*3030*/  BAR.SYNC.DEFER_BLOCKING 0x0 ;  /* 0x0000000000007b1d */ /* 0x000fec0000010000 */
[----:B------:R-:W-:Y:S01]  /*3040*/  @!PT LDS RZ, [RZ] ;  /* 0x00000000fffff984 */ /* 0x000fe20000000800 */
[----:B------:R-:W-:Y:S01]  /*3050*/  @!PT LDS RZ, [RZ] ;  /* 0x00000000fffff984 */ /* 0x000fe20000000800 */
[----:B------:R-:W-:Y:S01]  /*3060*/  @!PT LDS RZ, [RZ] ;  /* 0x00000000fffff984 */ /* 0x000fe20000000800 */
[----:B------:R1:W-:Y:S01]  /*3070*/  LDGSTS.E [R13], desc[UR18][R6.64], P3 ;  /* 0x00000000060d7fae */ /* 0x0003e20009921852 */
[----:B------:R-:W-:-:S03]  /*3080*/  ISETP.GE.AND P3, PT, R109, UR11, PT ;  /* 0x0000000b6d007c0c */ /* 0x000fc6000bf66270 */
[----:B------:R2:W-:Y:S01]  /*3090*/  LDGSTS.E [R13+0x8], desc[UR18][R4.64], P0 ;  /* 0x00008000040d7fae */ /* 0x0005e20008121852 */
[----:B------:R-:W-:Y:S02]  /*30a0*/  SEL R8, RZ, 0x4, P3 ;  /* 0x00000004ff087807 */ /* 0x000fe40001800000 */
[----:B------:R-:W-:Y:S02]  /*30b0*/  PLOP3.LUT P3, PT, PT, PT, UP1, 0x40, 0x0 ;  /* 0x000000000000781c */ /* 0x000fe40003f6e818 */
[----:B------:R-:W-:Y:S02]  /*30c0*/  SEL R8, R8, RZ, P6 ;  /* 0x000000ff08087207 */ /* 0x000fe40003000000 */
[----:B------:R-:W-:Y:S02]  /*30d0*/  SEL R9, R9, RZ, P3 ;  /* 0x000000ff09097207 */ /* 0x000fe40001800000 */
[----:B-1----:R-:W-:Y:S02]  /*30e0*/  SEL R7, RZ, 0x4, P4 ;  /* 0x00000004ff077807 */ /* 0x002fe40002000000 */
[----:B------:R-:W-:Y:S01]  /*30f0*/  LEA R6, P4, R67, R93, 0x2 ;  /* 0x0000005d43067211 */ /* 0x000fe200078810ff */
[----:B--2---:R-:W-:Y:S01]  /*3100*/  VIADD R13, R76, UR5 ;  /* 0x000000054c0d7c36 */ /* 0x004fe20008000000 */
[----:B------:R-:W-:-:S02]  /*3110*/  ISETP.NE.U32.AND P3, PT, R8, RZ, PT ;  /* 0x000000ff0800720c */ /* 0x000fc40003f65070 */
[----:B------:R-:W-:Y:S01]  /*3120*/  SEL R10, R7, RZ, P5 ;  /* 0x000000ff070a7207 */ /* 0x000fe20002800000 */
[C---:B------:R-:W-:Y:S01]  /*3130*/  IMAD.X R7, R20.reuse, 0x1, R139, P4 ;  /* 0x0000000114077824 */ /* 0x040fe200020e068b */
[----:B------:R-:W-:Y:S02]  /*3140*/  LEA R8, P6, R69, R93, 0x2 ;  /* 0x0000005d45087211 */ /* 0x000fe400078c10ff */
[----:B------:R-:W-:Y:S02]  /*3150*/  ISETP.NE.U32.AND P4, PT, R9, RZ, PT ;  /* 0x000000ff0900720c */ /* 0x000fe40003f85070 */
[----:B------:R-:W-:Y:S01]  /*3160*/  LDGSTS.E [R15], desc[UR18][R6.64], P2 ;  /* 0x00000000060f7fae */ /* 0x000fe20009121852 */
[----:B------:R-:W-:Y:S01]  /*3170*/  IMAD.X R9, R20, 0x1, R137, P6 ;  /* 0x0000000114097824 */ /* 0x000fe200030e0689 */
[----:B------:R-:W-:Y:S02]  /*3180*/  ISETP.NE.U32.AND P5, PT, R10, RZ, PT ;  /* 0x000000ff0a00720c */ /* 0x000fe40003fa5070 */
[----:B------:R-:W-:-:S02]  /*3190*/  ISETP.GE.AND P2, PT, R57, UR11, PT ;  /* 0x0000000b39007c0c */ /* 0x000fc4000bf46270 */
[-C--:B------:R-:W-:Y:S01]  /*31a0*/  LEA R10, P6, R71, R93.reuse, 0x2 ;  /* 0x0000005d470a7211 */ /* 0x080fe200078c10ff */
[----:B------:R1:W-:Y:S01]  /*31b0*/  LDGSTS.E [R15+0x8], desc[UR18][R8.64], P1 ;  /* 0x00008000080f7fae */ /* 0x0003e20008921852 */
[----:B------:R-:W-:Y:S02]  /*31c0*/  ISETP.GE.AND P0, PT, R112, UR11, PT ;  /* 0x0000000b70007c0c */ /* 0x000fe4000bf06270 */
[----:B------:R-:W-:Y:S01]  /*31d0*/  PLOP3.LUT P1, PT, PT, PT, UP1, 0x40, 0x0 ;  /* 0x000000000000781c */ /* 0x000fe20003f2e818 */
[----:B------:R-:W-:Y:S01]  /*31e0*/  IMAD.X R11, R20, 0x1, R135, P6 ;  /* 0x00000001140b7824 */ /* 0x000fe200030e0687 */
[----:B------:R-:W-:Y:S02]  /*31f0*/  SEL R12, RZ, 0x4, P2 ;  /* 0x00000004ff0c7807 */ /* 0x000fe40001000000 */
[----:B------:R-:W-:Y:S02]  /*3200*/  ISETP.GE.AND P2, PT, R113, UR11, PT ;  /* 0x0000000b71007c0c */ /* 0x000fe4000bf46270 */
[----:B------:R-:W-:Y:S01]  /*3210*/  SEL R5, RZ, 0x4, P0 ;  /* 0x00000004ff057807 */ /* 0x000fe20000000000 */
[----:B------:R2:W-:Y:S01]  /*3220*/  LDGSTS.E [R13], desc[UR18][R10.64], P3 ;  /* 0x000000000a0d7fae */ /* 0x0005e20009921852 */
[----:B------:R-:W-:Y:S01]  /*3230*/  PLOP3.LUT P6, PT, PT, PT, UP1, 0x40, 0x0 ;  /* 0x000000000000781c */ /* 0x000fe20003fce818 */
[----:B-1----:R-:W-:Y:S01]  /*3240*/  VIADD R15, R78, UR5 ;  /* 0x000000054e0f7c36 */ /* 0x002fe20008000000 */
[----:B------:R-:W-:-:S02]  /*3250*/  IADD3 R4, P0, R64, R93, RZ ;  /* 0x0000005d40047210 */ /* 0x000fc40007f1e0ff */
[----:B------:R-:W-:Y:S02]  /*3260*/  SEL R12, R12, RZ, P1 ;  /* 0x000000ff0c0c7207 */ /* 0x000fe40000800000 */
[----:B------:R-:W-:Y:S02]  /*3270*/  PLOP3.LUT P1, PT, PT, PT, UP1, 0x40, 0x0 ;  /* 0x000000000000781c */ /* 0x000fe40003f2e818 */
[----:B------:R-:W-:Y:S02]  /*3280*/  SEL R8, RZ, 0x4, P2 ;  /* 0x00000004ff087807 */ /* 0x000fe40001000000 */
[----:B------:R-:W-:Y:S01]  /*3290*/  SEL R7, R5, RZ, P6 ;  /* 0x000000ff05077207 */ /* 0x000fe20003000000 */
[----:B------:R-:W-:Y:S01]  /*32a0*/  IMAD.X R5, R20, 0x1, R105, P0 ;  /* 0x0000000114057824 */ /* 0x000fe200000e0669 */
[-C--:B------:R-:W-:Y:S01]  /*32b0*/  IADD3 R6, P6, R66, R93.reuse, RZ ;  /* 0x0000005d42067210 */ /* 0x080fe20007fde0ff */
[----:B--2---:R-:W-:Y:S01]  /*32c0*/  VIADD R11, R80, UR5 ;  /* 0x00000005500b7c36 */ /* 0x004fe20008000000 */
[----:B------:R-:W-:Y:S01]  /*32d0*/  SEL R8, R8, RZ, P1 ;  /* 0x000000ff08087207 */ /* 0x000fe20000800000 */
[----:B------:R-:W-:Y:S01]  /*32e0*/  ULEA UR5, UR16, UR9, 0xc ;  /* 0x0000000910057291 */ /* 0x000fe2000f8e603f */
[----:B------:R-:W-:Y:S01]  /*32f0*/  ISETP.NE.U32.AND P1, PT, R7, RZ, PT ;  /* 0x000000ff0700720c */ /* 0x000fe20003f25070 */
[----:B------:R-:W-:Y:S01]  /*3300*/  IMAD.X R7, R20, 0x1, R103, P6 ;  /* 0x0000000114077824 */ /* 0x000fe200030e0667 */
[----:B------:R-:W-:Y:S01]  /*3310*/  ISETP.NE.U32.AND P0, PT, R8, RZ, PT ;  /* 0x000000ff0800720c */ /* 0x000fe20003f05070 */
[----:B------:R1:W-:Y:S01]  /*3320*/  LDGSTS.E [R13+0x8], desc[UR18][R4.64], P4 ;  /* 0x00008000040d7fae */ /* 0x0003e2000a121852 */
[----:B------:R-:W-:-:S02]  /*3330*/  IADD3 R8, P4, R58, R93, RZ ;  /* 0x0000005d3a087210 */ /* 0x000fc40007f9e0ff */
[----:B------:R-:W-:Y:S01]  /*3340*/  ISETP.NE.U32.AND P2, PT, R12, RZ, PT ;  /* 0x000000ff0c00720c */ /* 0x000fe20003f45070 */
[----:B------:R2:W-:Y:S01]  /*3350*/  LDGSTS.E [R15], desc[UR18][R6.64], P5 ;  /* 0x00000000060f7fae */ /* 0x0005e2000a921852 */
[----:B------:R-:W-:Y:S01]  /*3360*/  ISETP.GE.AND P3, PT, R114, UR11, PT ;  /* 0x0000000b72007c0c */ /* 0x000fe2000bf66270 */
[----:B------:R-:W-:Y:S01]  /*3370*/  IMAD.X R9, R20, 0x1, R100, P4 ;  /* 0x0000000114097824 */ /* 0x000fe200020e0664 */
[----:B------:R-:W-:Y:S02]  /*3380*/  ISETP.GE.AND P5, PT, R75, UR11, PT ;  /* 0x0000000b4b007c0c */ /* 0x000fe4000bfa6270 */
[----:B------:R-:W-:Y:S02]  /*3390*/  ISETP.GE.AND P4, PT, R77, UR11, PT ;  /* 0x0000000b4d007c0c */ /* 0x000fe4000bf86270 */
[----:B------:R-:W-:Y:S02]  /*33a0*/  PLOP3.LUT P6, PT, PT, PT, UP1, 0x40, 0x0 ;  /* 0x000000000000781c */ /* 0x000fe40003fce818 */
[----:B------:R-:W-:-:S02]  /*33b0*/  SEL R12, RZ, 0x4, P3 ;  /* 0x00000004ff0c7807 */ /* 0x000fc40001800000 */
[----:B------:R-:W-:Y:S01]  /*33c0*/  SEL R10, RZ, 0x4, P5 ;  /* 0x00000004ff0a7807 */ /* 0x000fe20002800000 */
[----:B------:R3:W-:Y:S01]  /*33d0*/  LDGSTS.E [R15+0x8], desc[UR18][R8.64], P2 ;  /* 0x00008000080f7fae */ /* 0x0007e20009121852 */
[----:B------:R-:W-:Y:S02]  /*33e0*/  PLOP3.LUT P5, PT, PT, PT, UP1, 0x40, 0x0 ;  /* 0x000000000000781c */ /* 0x000fe40003fae818 */
[----:B-1----:R-:W-:Y:S02]  /*33f0*/  SEL R5, RZ, 0x4, P4 ;  /* 0x00000004ff057807 */ /* 0x002fe40002000000 */
[----:B------:R-:W-:Y:S02]  /*3400*/  SEL R12, R12, RZ, P6 ;  /* 0x000000ff0c0c7207 */ /* 0x000fe40003000000 */
[----:B------:R-:W-:Y:S02]  /*3410*/  IADD3 R4, P4, R68, R93, RZ ;  /* 0x0000005d44047210 */ /* 0x000fe40007f9e0ff */
[----:B------:R-:W-:-:S02]  /*3420*/  PLOP3.LUT P3, PT, PT, PT, UP1, 0x40, 0x0 ;  /* 0x000000000000781c */ /* 0x000fc40003f6e818 */
[----:B--2---:R-:W-:Y:S01]  /*3430*/  SEL R7, R5, RZ, P5 ;  /* 0x000000ff05077207 */ /* 0x004fe20002800000 */
[----:B------:R-:W-:Y:S01]  /*3440*/  IMAD.X R5, R20, 0x1, R99, P4 ;  /* 0x0000000114057824 */ /* 0x000fe200020e0663 */
[----:B------:R-:W-:Y:S02]  /*3450*/  IADD3 R6, P6, R70, R93, RZ ;  /* 0x0000005d46067210 */ /* 0x000fe40007fde0ff */
[----:B------:R-:W-:Y:S02]  /*3460*/  SEL R10, R10, RZ, P3 ;  /* 0x000000ff0a0a7207 */ /* 0x000fe40001800000 */
[----:B------:R-:W-:Y:S01]  /*3470*/  ISETP.NE.U32.AND P5, PT, R7, RZ, PT ;  /* 0x000000ff0700720c */ /* 0x000fe20003fa5070 */
[----:B------:R-:W-:Y:S01]  /*3480*/  IMAD.X R7, R20, 0x1, R101, P6 ;  /* 0x0000000114077824 */ /* 0x000fe200030e0665 */
[----:B------:R-:W-:Y:S01]  /*3490*/  ISETP.GE.AND P2, PT, R79, UR11, PT ;  /* 0x0000000b4f007c0c */ /* 0x000fe2000bf46270 */
[----:B------:R1:W-:Y:S01]  /*34a0*/  LDGSTS.E [R11], desc[UR18][R4.64], P1 ;  /* 0x00000000040b7fae */ /* 0x0003e20008921852 */
[----:B------:R-:W-:-:S02]  /*34b0*/  ISETP.NE.U32.AND P4, PT, R10, RZ, PT ;  /* 0x000000ff0a00720c */ /* 0x000fc40003f85070 */
[----:B------:R-:W-:Y:S01]  /*34c0*/  SEL R10, RZ, 0x4, P2 ;  /* 0x00000004ff0a7807 */ /* 0x000fe20001000000 */
[----:B------:R2:W-:Y:S01]  /*34d0*/  LDGSTS.E [R11+0x8], desc[UR18][R6.64], P0 ;  /* 0x00008000060b7fae */ /* 0x0005e20008121852 */
[----:B------:R-:W-:Y:S02]  /*34e0*/  ISETP.GE.AND P2, PT, R81, UR11, PT ;  /* 0x0000000b51007c0c */ /* 0x000fe4000bf46270 */
[----:B------:R-:W-:Y:S02]  /*34f0*/  ISETP.GE.AND P6, PT, R61, UR11, PT ;  /* 0x0000000b3d007c0c */ /* 0x000fe4000bfc6270 */
[----:B------:R-:W-:Y:S01]  /*3500*/  ISETP.GE.AND P0, PT, R56, UR11, PT ;  /* 0x0000000b38007c0c */ /* 0x000fe2000bf06270 */
[----:B------:R-:W-:Y:S01]  /*3510*/  UIADD3 UR11, UR11, -0x20, URZ ;  /* 0xffffffe00b0b7890 */ /* 0x000fe2000fffe03f */
[----:B------:R-:W-:Y:S02]  /*3520*/  PLOP3.LUT P1, PT, PT, PT, UP1, 0x40, 0x0 ;  /* 0x000000000000781c */ /* 0x000fe40003f2e818 */
[----:B---3--:R-:W-:-:S02]  /*3530*/  SEL R8, RZ, 0x4, P2 ;  /* 0x00000004ff087807 */ /* 0x008fc40001000000 */
[----:B-1----:R-:W-:Y:S02]  /*3540*/  SEL R4, RZ, 0x4, P6 ;  /* 0x00000004ff047807 */ /* 0x002fe40003000000 */
[----:B------:R-:W-:Y:S02]  /*3550*/  PLOP3.LUT P2, PT, PT, PT, UP1, 0x40, 0x0 ;  /* 0x000000000000781c */ /* 0x000fe40003f4e818 */
[----:B------:R-:W-:Y:S02]  /*3560*/  PLOP3.LUT P6, PT, PT, PT, UP1, 0x40, 0x0 ;  /* 0x000000000000781c */ /* 0x000fe40003fce818 */
[----:B------:R-:W-:Y:S02]  /*3570*/  SEL R5, RZ, 0x4, P0 ;  /* 0x00000004ff057807 */ /* 0x000fe40000000000 */
[----:B------:R-:W-:Y:S02]  /*3580*/  SEL R10, R10, RZ, P1 ;  /* 0x000000ff0a0a7207 */ /* 0x000fe40000800000 */
[----:B------:R-:W-:-:S02]  /*3590*/  PLOP3.LUT P1, PT, PT, PT, UP1, 0x40, 0x0 ;  /* 0x000000000000781c */ /* 0x000fc40003f2e818 */
[----:B------:R-:W-:Y:S02]  /*35a0*/  IADD3 R14, P0, R72, R93, RZ ;  /* 0x0000005d480e7210 */ /* 0x000fe40007f1e0ff */
[----:B------:R-:W-:Y:S02]  /*35b0*/  ISETP.NE.U32.AND P3, PT, R12, RZ, PT ;  /* 0x000000ff0c00720c */ /* 0x000fe40003f65070 */
[----:B------:R-:W-:Y:S01]  /*35c0*/  SEL R4, R4, RZ, P2 ;  /* 0x000000ff04047207 */ /* 0x000fe20001000000 */
[----:B------:R-:W-:Y:S01]  /*35d0*/  IMAD.X R15, R20, 0x1, R97, P0 ;  /* 0x00000001140f7824 */ /* 0x000fe200000e0661 */
[----:B------:R-:W-:Y:S02]  /*35e0*/  SEL R5, R5, RZ, P6 ;  /* 0x000000ff05057207 */ /* 0x000fe40003000000 */
[----:B------:R-:W-:Y:S02]  /*35f0*/  SEL R8, R8, RZ, P1 ;  /* 0x000000ff08087207 */ /* 0x000fe40000800000 */
[----:B------:R-:W-:-:S02]  /*3600*/  ISETP.NE.U32.AND P1, PT, R10, RZ, PT ;  /* 0x000000ff0a00720c */ /* 0x000fc40003f25070 */
[----:B------:R-:W-:Y:S01]  /*3610*/  ISETP.NE.U32.AND P6, PT, R4, RZ, PT ;  /* 0x000000ff0400720c */ /* 0x000fe20003fc5070 */
[----:B------:R-:W-:Y:S01]  /*3620*/  IMAD.MOV.U32 R4, RZ, RZ, R93 ;  /* 0x000000ffff047224 */ /* 0x000fe200078e005d */
[----:B------:R-:W-:Y:S01]  /*3630*/  ISETP.NE.U32.AND P0, PT, R5, RZ, PT ;  /* 0x000000ff0500720c */ /* 0x000fe20003f05070 */
[----:B------:R-:W-:Y:S01]  /*3640*/  IMAD.MOV.U32 R5, RZ, RZ, R20 ;  /* 0x000000ffff057224 */ /* 0x000fe200078e0014 */
[----:B------:R-:W-:Y:S01]  /*3650*/  ISETP.NE.U32.AND P2, PT, R8, RZ, PT ;  /* 0x000000ff0800720c */ /* 0x000fe20003f45070 */
[----:B------:R1:W-:Y:S01]  /*3660*/  LDGSTS.E [R143], desc[UR18][R14.64], P3 ;  /* 0x000000000e8f7fae */ /* 0x0003e20009921852 */
[----:B--2---:R-:W-:Y:S01]  /*3670*/  IADD3 R6, P3, R62, R93, RZ ;  /* 0x0000005d3e067210 */ /* 0x004fe20007f7e0ff */
[----:B------:R-:W-:-:S04]  /*3680*/  IMAD.WIDE R16, R41, 0x4, R4 ;  /* 0x0000000429107825 */ /* 0x000fc800078e0204 */
[--C-:B------:R-:W-:Y:S01]  /*3690*/  IMAD.WIDE R8, R23, 0x4, R4.reuse ;  /* 0x0000000417087825 */ /* 0x100fe200078e0204 */
[----:B------:R2:W-:Y:S03]  /*36a0*/  LDGSTS.E [R143+0x8], desc[UR18][R16.64], P4 ;  /* 0x00008000108f7fae */ /* 0x0005e6000a121852 */
[--C-:B------:R-:W-:Y:S01]  /*36b0*/  IMAD.WIDE R10, R21, 0x4, R4.reuse ;  /* 0x00000004150a7825 */ /* 0x100fe200078e0204 */
[----:B------:R3:W-:Y:S03]  /*36c0*/  LDGSTS.E [R145], desc[UR18][R8.64], P5 ;  /* 0x0000000008917fae */ /* 0x0007e6000a921852 */
[----:B------:R-:W-:Y:S01]  /*36d0*/  IMAD.WIDE R4, R19, 0x4, R4 ;  /* 0x0000000413047825 */ /* 0x000fe200078e0204 */
[----:B------:R4:W-:Y:S01]  /*36e0*/  LDGSTS.E [R145+0x8], desc[UR18][R10.64], P1 ;  /* 0x000080000a917fae */ /* 0x0009e20008921852 */
[----:B------:R-:W-:-:S02]  /*36f0*/  IADD3 R12, P1, R60, R89, RZ ;  /* 0x000000593c0c7210 */ /* 0x000fc40007f3e0ff */
[----:B------:R-:W-:Y:S01]  /*3700*/  IMAD.X R7, R20, 0x1, R98, P3 ;  /* 0x0000000114077824 */ /* 0x000fe200018e0662 */
[----:B------:R5:W-:Y:S01]  /*3710*/  LDGSTS.E [R147], desc[UR18][R4.64], P2 ;  /* 0x0000000004937fae */ /* 0x000be20009121852 */
[C---:B-1----:R-:W-:Y:S01]  /*3720*/  IADD3 R14, P2, R60.reuse, R53, RZ ;  /* 0x000000353c0e7210 */ /* 0x042fe20007f5e0ff */
[--C-:B------:R-:W-:Y:S01]  /*3730*/  IMAD.X R13, R127, 0x1, R96.reuse, P1 ;  /* 0x000000017f0d7824 */ /* 0x100fe200008e0660 */
[----:B--2---:R-:W-:Y:S01]  /*3740*/  IADD3 R16, P3, R60, R129, RZ ;  /* 0x000000813c107210 */ /* 0x004fe20007f7e0ff */
[----:B------:R-:W-:Y:S01]  /*3750*/  VIADD R143, R54, UR5 ;  /* 0x00000005368f7c36 */ /* 0x000fe20008000000 */
[C---:B---3--:R-:W-:Y:S01]  /*3760*/  IADD3 R8, P1, R60.reuse, R49, RZ ;  /* 0x000000313c087210 */ /* 0x048fe20007f3e0ff */
[----:B------:R1:W-:Y:S01]  /*3770*/  LDGSTS.E [R147+0x8], desc[UR18][R6.64], P6 ;  /* 0x0000800006937fae */ /* 0x0003e2000b121852 */
[--C-:B------:R-:W-:Y:S01]  /*3780*/  IMAD.X R15, R123, 0x1, R96.reuse, P2 ;  /* 0x000000017b0f7824 */ /* 0x100fe200010e0660 */
[C---:B----4-:R-:W-:Y:S01]  /*3790*/  IADD3 R10, P2, R60.reuse, R45, RZ ;  /* 0x0000002d3c0a7210 */ /* 0x050fe20007f5e0ff */
[----:B------:R-:W-:Y:S01]  /*37a0*/  VIADD R145, R85, UR5 ;  /* 0x0000000555917c36 */ /* 0x000fe20008000000 */
[----:B------:R-:W0:Y:S01]  /*37b0*/  LDGDEPBAR ;  /* 0x00000000000079af */ /* 0x000e220000000000 */
[--C-:B------:R-:W-:Y:S01]  /*37c0*/  IMAD.X R9, R117, 0x1, R96.reuse, P1 ;  /* 0x0000000175097824 */ /* 0x100fe200008e0660 */
[C---:B-----5:R-:W-:Y:S01]  /*37d0*/  IADD3 R4, P1, R60.reuse, R91, RZ ;  /* 0x0000005b3c047210 */ /* 0x060fe20007f3e0ff */
[--C-:B------:R-:W-:Y:S01]  /*37e0*/  IMAD.X R11, R119, 0x1, R96.reuse, P2 ;  /* 0x00000001770b7824 */ /* 0x100fe200010e0660 */
[----:B------:R2:W-:Y:S01]  /*37f0*/  LDGSTS.E [R143+0x6000], desc[UR18][R12.64], P0 ;  /* 0x060000000c8f7fae */ /* 0x0005e20008121852 */
[--C-:B------:R-:W-:Y:S01]  /*3800*/  IMAD.X R17, R95, 0x1, R96.reuse, P3 ;  /* 0x000000015f117824 */ /* 0x100fe200018e0660 */
[-C--:B------:R-:W-:Y:S01]  /*3810*/  IADD3 R45, P6, R45, R40.reuse, RZ ;  /* 0x000000282d2d7210 */ /* 0x080fe20007fde0ff */
[----:B------:R-:W-:Y:S01]  /*3820*/  IMAD.X R5, R125, 0x1, R96, P1 ;  /* 0x000000017d057824 */ /* 0x000fe200008e0660 */
[C---:B-1----:R-:W-:Y:S01]  /*3830*/  IADD3 R6, P2, R60.reuse, R51, RZ ;  /* 0x000000333c067210 */ /* 0x042fe20007f5e0ff */
[----:B------:R1:W-:Y:S01]  /*3840*/  LDGSTS.E [R143+0x6400], desc[UR18][R14.64], P0 ;  /* 0x064000000e8f7fae */ /* 0x0003e20008121852 */
[-C--:B------:R-:W-:Y:S01]  /*3850*/  IADD3 R51, P4, R51, R40.reuse, RZ ;  /* 0x0000002833337210 */ /* 0x080fe20007f9e0ff */
[----:B------:R-:W-:Y:S01]  /*3860*/  IMAD.X R119, R119, 0x1, R22, P6 ;  /* 0x0000000177777824 */ /* 0x000fe200030e0616 */
[-C--:B------:R-:W-:Y:S01]  /*3870*/  IADD3 R53, P3, R53, R40.reuse, RZ ;  /* 0x0000002835357210 */ /* 0x080fe20007f7e0ff */
[----:B------:R-:W-:Y:S01]  /*3880*/  IMAD.X R7, R121, 0x1, R96, P2 ;  /* 0x0000000179077824 */ /* 0x000fe200010e0660 */
[----:B------:R1:W-:Y:S01]  /*3890*/  LDGSTS.E [R143+0x6800], desc[UR18][R8.64], P0 ;  /* 0x06800000088f7fae */ /* 0x0003e20008121852 */
[-C--:B------:R-:W-:Y:S01]  /*38a0*/  IADD3 R91, P2, R91, R40.reuse, RZ ;  /* 0x000000285b5b7210 */ /* 0x080fe20007f5e0ff */
[--C-:B------:R-:W-:Y:S01]  /*38b0*/  IMAD.X R121, R121, 0x1, R22.reuse, P4 ;  /* 0x0000000179797824 */ /* 0x100fe200020e0616 */
[----:B--2---:R-:W-:Y:S01]  /*38c0*/  IADD3 R12, P1, R60, R47, RZ ;  /* 0x0000002f3c0c7210 */ /* 0x004fe20007f3e0ff */
[----:B------:R1:W-:Y:S01]  /*38d0*/  LDGSTS.E [R143+0x6c00], desc[UR18][R10.64], P0 ;  /* 0x06c000000a8f7fae */ /* 0x0003e20008121852 */
[-C--:B------:R-:W-:Y:S01]  /*38e0*/  IADD3 R47, P5, R47, R40.reuse, RZ ;  /* 0x000000282f2f7210 */ /* 0x080fe20007fbe0ff */
[----:B------:R-:W-:Y:S01]  /*38f0*/  IMAD.X R123, R123, 0x1, R22, P3 ;  /* 0x000000017b7b7824 */ /* 0x000fe200018e0616 */
[----:B------:R-:W-:Y:S01]  /*3900*/  LEA R93, P6, R87, R93, 0x2 ;  /* 0x0000005d575d7211 */ /* 0x000fe200078c10ff */
[----:B------:R-:W-:Y:S01]  /*3910*/  IMAD.X R13, R43, 0x1, R96, P1 ;  /* 0x000000012b0d7824 */ /* 0x000fe200008e0660 */
[----:B------:R-:W-:Y:S01]  /*3920*/  IADD3 R129, P1, R129, R40, RZ ;  /* 0x0000002881817210 */ /* 0x000fe20007f3e0ff */
[--C-:B------:R-:W-:Y:S01]  /*3930*/  IMAD.X R43, R43, 0x1, R22.reuse, P5 ;  /* 0x000000012b2b7824 */ /* 0x100fe200028e0616 */
[----:B------:R-:W-:Y:S01]  /*3940*/  PLOP3.LUT P5, PT, PT, PT, UP0, 0x80, 0x0 ;  /* 0x000000000000781c */ /* 0x000fe20003faf008 */
[----:B------:R1:W-:Y:S01]  /*3950*/  LDGSTS.E [R145+0x6200], desc[UR18][R4.64], P0 ;  /* 0x0620000004917fae */ /* 0x0003e20008121852 */
[----:B------:R-:W-:-:S02]  /*3960*/  IMAD.X R125, R125, 0x1, R22, P2 ;  /* 0x000000017d7d7824 */ /* 0x000fc400010e0616 */
[--C-:B------:R-:W-:Y:S01]  /*3970*/  IMAD.X R95, R95, 0x1, R22.reuse, P1 ;  /* 0x000000015f5f7824 */ /* 0x100fe200008e0616 */
[----:B------:R1:W-:Y:S01]  /*3980*/  LDGSTS.E [R145+0x6600], desc[UR18][R6.64], P0 ;  /* 0x0660000006917fae */ /* 0x0003e20008121852 */
[-C--:B------:R-:W-:Y:S01]  /*3990*/  IADD3 R89, P1, R89, R40.reuse, RZ ;  /* 0x0000002859597210 */ /* 0x080fe20007f3e0ff */
[----:B------:R-:W-:Y:S02]  /*39a0*/  IMAD.X R20, R20, 0x1, R133, P6 ;  /* 0x0000000114147824 */ /* 0x000fe400030e0685 */
[----:B------:R1:W-:Y:S02]  /*39b0*/  LDGSTS.E [R145+0x6a00], desc[UR18][R12.64], P0 ;  /* 0x06a000000c917fae */ /* 0x0003e40008121852 */
[----:B------:R-:W-:Y:S02]  /*39c0*/  IMAD.X R127, R127, 0x1, R22, P1 ;  /* 0x000000017f7f7824 */ /* 0x000fe400008e0616 */
[----:B------:R1:W-:Y:S01]  /*39d0*/  LDGSTS.E [R145+0x6e00], desc[UR18][R16.64], P0 ;  /* 0x06e0000010917fae */ /* 0x0003e20008121852 */
[----:B------:R-:W-:-:S03]  /*39e0*/  IADD3 R49, P0, R49, R40, RZ ;  /* 0x0000002831317210 */ /* 0x000fc60007f1e0ff */
[----:B------:R-:W0:Y:S02]  /*39f0*/  LDGDEPBAR ;  /* 0x00000000000079af */ /* 0x000e240000000000 */
[----:B------:R-:W-:Y:S01]  /*3a00*/  IMAD.X R117, R117, 0x1, R22, P0 ;  /* 0x0000000175757824 */ /* 0x000fe200000e0616 */
[----:B------:R-:W-:Y:S07]  /*3a10*/  @P5 BRA `(.L_x_1) ;  /* 0xfffffff000685947 */ /* 0x000fee000383ffff */
.L_x_0:
[----:B------:R-:W-:Y:S02]  /*3a20*/  WARPGROUP.DEPBAR.LE gsb0, 0x0 ;  /* 0x00008000000079c5 */ /* 0x000fe40000010000 */
[----:B------:R-:W-:-:S04]  /*3a30*/  DEPBAR.LE SB0, 0x0 ;  /* 0x000080000000791a */ /* 0x000fc80000000000 */
[----:B-1----:R-:W-:Y:S01]  /*3a40*/  LOP3.LUT R5, R18, 0x380, RZ, 0xc0, !PT ;  /* 0x0000038012057812 */ /* 0x002fe200078ec0ff */
[----:B------:R-:W-:Y:S01]  /*3a50*/  USHF.L.U32 UR7, UR7, 0x5, URZ ;  /* 0x0000000507077899 */ /* 0x000fe2000800063f */
[----:B------:R-:W-:Y:S01]  /*3a60*/  LEA R19, R0, UR9, 0x4 ;  /* 0x0000000900137c11 */ /* 0x000fe2000f8e20ff */
[----:B------:R-:W-:Y:S01]  /*3a70*/  BAR.SYNC.DEFER_BLOCKING 0x0 ;  /* 0x0000000000007b1d */ /* 0x000fe20000010000 */
[----:B------:R-:W-:Y:S02]  /*3a80*/  IADD3 R104, R5, UR9, R104 ;  /* 0x0000000905687c10 */ /* 0x000fe4000fffe068 */
[----:B------:R-:W-:Y:S01]  /*3a90*/  ISETP.GE.AND P0, PT, R55, R2, PT ;  /* 0x000000023700720c */ /* 0x000fe20003f06270 */
[----:B------:R-:W-:Y:S02]  /*3aa0*/  IMAD.U32 R4, RZ, RZ, UR7 ;  /* 0x00000007ff047e24 */ /* 0x000fe4000f8e00ff */
[----:B------:R-:W-:Y:S02]  /*3ab0*/  IMAD.IADD R104, R73, 0x1, R104 ;  /* 0x0000000149687824 */ /* 0x000fe400078e0268 */
[----:B------:R-:W1:Y:S01]  /*3ac0*/  LDC R44, c[0x0][0x248] ;  /* 0x00009200ff2c7b82 */ /* 0x000e620000000800 */
[----:B------:R-:W-:Y:S01]  /*3ad0*/  ULDC UR4, c[0x0][0x244] ;  /* 0x0000910000047ab9 */ /* 0x000fe20000000800 */
[----:B------:R-:W-:Y:S01]  /*3ae0*/  LOP3.LUT R59, R59, 0x60, R4, 0xf8, !PT ;  /* 0x000000603b3b7812 */ /* 0x000fe200078ef804 */
[----:B------:R-:W-:Y:S01]  /*3af0*/  IMAD R55, R55, UR4, RZ ;  /* 0x0000000437377c24 */ /* 0x000fe2000f8e02ff */
[----:B------:R-:W-:-:S02]  /*3b00*/  ULDC.64 UR4, c[0x0][0x220] ;  /* 0x0000880000047ab9 */ /* 0x000fc40000000a00 */
[----:B------:R-:W-:Y:S02]  /*3b10*/  LOP3.LUT R0, R59, UR8, RZ, 0xfc, !PT ;  /* 0x000000083b007c12 */ /* 0x000fe4000f8efcff */
[----:B------:R-:W-:Y:S02]  /*3b20*/  LEA R40, P3, R55, UR4, 0x2 ;  /* 0x0000000437287c11 */ /* 0x000fe4000f8610ff */
[C---:B------:R-:W-:Y:S02]  /*3b30*/  LOP3.LUT R4, R0.reuse, 0x4, RZ, 0xfc, !PT ;  /* 0x0000000400047812 */ /* 0x040fe400078efcff */
[----:B------:R-:W-:Y:S02]  /*3b40*/  LOP3.LUT R6, R0, 0x2, RZ, 0xfc, !PT ;  /* 0x0000000200067812 */ /* 0x000fe400078efcff */
[-C--:B------:R-:W-:Y:S02]  /*3b50*/  ISETP.LT.AND P5, PT, R4, R3.reuse, !P0 ;  /* 0x000000030400720c */ /* 0x080fe400047a1270 */
[----:B------:R-:W-:Y:S01]  /*3b60*/  ISETP.LT.AND P2, PT, R6, R3, !P0 ;  /* 0x000000030600720c */ /* 0x000fe20004741270 */
[----:B------:R-:W-:Y:S01]  /*3b70*/  STSM.16.M88.4 [R104], R24 ;  /* 0x0000001868007844 */ /* 0x000fe20000000200 */
[----:B------:R-:W-:-:S02]  /*3b80*/  LOP3.LUT R2, R0, 0x1c, RZ, 0xfc, !PT ;  /* 0x0000001c00027812 */ /* 0x000fc400078efcff */
[----:B------:R-:W-:Y:S01]  /*3b90*/  LEA.HI.X.SX32 R42, R55, UR5, 0x2, P3 ;  /* 0x00000005372a7c11 */ /* 0x000fe200098f16ff */
[----:B------:R-:W-:Y:S01]  /*3ba0*/  BAR.SYNC.DEFER_BLOCKING 0x0 ;  /* 0x0000000000007b1d */ /* 0x000fe20000010000 */
[-C--:B------:R-:W-:Y:S02]  /*3bb0*/  ISETP.LT.AND P1, PT, R2, R3.reuse, !P0 ;  /* 0x000000030200720c */ /* 0x080fe40004721270 */
[C---:B------:R-:W-:Y:S02]  /*3bc0*/  LOP3.LUT R2, R0.reuse, 0x6, RZ, 0xfc, !PT ;  /* 0x0000000600027812 */ /* 0x040fe400078efcff */
[-C--:B------:R-:W-:Y:S02]  /*3bd0*/  ISETP.LT.AND P3, PT, R0, R3.reuse, !P0 ;  /* 0x000000030000720c */ /* 0x080fe40004761270 */
[----:B------:R-:W-:Y:S01]  /*3be0*/  ISETP.LT.AND P4, PT, R2, R3, !P0 ;  /* 0x000000030200720c */ /* 0x000fe20004781270 */
[C---:B-1----:R-:W-:Y:S01]  /*3bf0*/  IMAD R2, R0.reuse, R44, RZ ;  /* 0x0000002c00027224 */ /* 0x042fe200078e02ff */
[----:B------:R-:W-:-:S03]  /*3c00*/  LOP3.LUT R16, R0, 0x8, RZ, 0xfc, !PT ;  /* 0x0000000800107812 */ /* 0x000fc600078efcff */
[----:B------:R-:W-:Y:S01]  /*3c10*/  IMAD R12, R44, 0x2, R2 ;  /* 0x000000022c0c7824 */ /* 0x000fe200078e0202 */
[----:B------:R-:W-:-:S03]  /*3c20*/  LEA R8, P6, R2, R40, 0x2 ;  /* 0x0000002802087211 */ /* 0x000fc600078c10ff */
[----:B------:R-:W-:Y:S01]  /*3c30*/  IMAD R13, R44, 0x2, R12 ;  /* 0x000000022c0d7824 */ /* 0x000fe200078e020c */
[----:B------:R-:W-:Y:S02]  /*3c40*/  LEA.HI.X.SX32 R9, R2, R42, 0x2, P6 ;  /* 0x0000002a02097211 */ /* 0x000fe400030f16ff */
[----:B------:R-:W-:Y:S01]  /*3c50*/  LEA R10, P6, R12, R40, 0x2 ;  /* 0x000000280c0a7211 */ /* 0x000fe200078c10ff */
[----:B------:R-:W-:Y:S01]  /*3c60*/  IMAD R15, R44, 0x2, R13 ;  /* 0x000000022c0f7824 */ /* 0x000fe200078e020d */
[----:B------:R-:W-:Y:S02]  /*3c70*/  LOP3.LUT R2, R0, 0xa, RZ, 0xfc, !PT ;  /* 0x0000000a00027812 */ /* 0x000fe400078efcff */
[----:B------:R-:W-:Y:S01]  /*3c80*/  LEA.HI.X.SX32 R11, R12, R42, 0x2, P6 ;  /* 0x0000002a0c0b7211 */ /* 0x000fe200030f16ff */
[----:B------:R-:W1:Y:S01]  /*3c90*/  LDS.128 R20, [R19] ;  /* 0x0000000013147984 */ /* 0x000e620000000c00 */
[C---:B------:R-:W-:Y:S01]  /*3ca0*/  IMAD R17, R44.reuse, 0x2, R15 ;  /* 0x000000022c117824 */ /* 0x040fe200078e020f */
[----:B------:R-:W-:Y:S03]  /*3cb0*/  BAR.SYNC.DEFER_BLOCKING 0x0 ;  /* 0x0000000000007b1d */ /* 0x000fe60000010000 */
[----:B------:R-:W-:-:S03]  /*3cc0*/  IMAD R18, R44, 0x2, R17 ;  /* 0x000000022c127824 */ /* 0x000fc600078e0211 */
[----:B------:R-:W-:Y:S02]  /*3cd0*/  STSM.16.M88.4 [R104], R28 ;  /* 0x0000001c68007844 */ /* 0x000fe40000000200 */
[----:B------:R-:W-:Y:S06]  /*3ce0*/  BAR.SYNC.DEFER_BLOCKING 0x0 ;  /* 0x0000000000007b1d */ /* 0x000fec0000010000 */
[----:B------:R-:W2:Y:S02]  /*3cf0*/  LDS.128 R24, [R19] ;  /* 0x0000000013187984 */ /* 0x000ea40000000c00 */
[----:B------:R-:W-:Y:S06]  /*3d00*/  BAR.SYNC.DEFER_BLOCKING 0x0 ;  /* 0x0000000000007b1d */ /* 0x000fec0000010000 */
[----:B------:R-:W-:Y:S02]  /*3d10*/  STSM.16.M88.4 [R104], R32 ;  /* 0x0000002068007844 */ /* 0x000fe40000000200 */
[----:B------:R-:W-:Y:S06]  /*3d20*/  BAR.SYNC.DEFER_BLOCKING 0x0 ;  /* 0x0000000000007b1d */ /* 0x000fec0000010000 */
[----:B------:R-:W3:Y:S02]  /*3d30*/  LDS.128 R4, [R19] ;  /* 0x0000000013047984 */ /* 0x000ee40000000c00 */
[----:B------:R-:W-:Y:S06]  /*3d40*/  BAR.SYNC.DEFER_BLOCKING 0x0 ;  /* 0x0000000000007b1d */ /* 0x000fec0000010000 */
[----:B------:R-:W-:Y:S02]  /*3d50*/  STSM.16.M88.4 [R104], R36 ;  /* 0x0000002468007844 */ /* 0x000fe40000000200 */
[----:B------:R-:W-:Y:S06]  /*3d60*/  BAR.SYNC.DEFER_BLOCKING 0x0 ;  /* 0x0000000000007b1d */ /* 0x000fec0000010000 */
[----:B-1----:R-:W-:Y:S01]  /*3d70*/  @P3 STG.E desc[UR18][R8.64], R20 ;  /* 0x0000001408003986 */ /* 0x002fe2000c101912 */
[----:B------:R-:W-:-:S03]  /*3d80*/  LEA R14, P3, R15, R40, 0x2 ;  /* 0x000000280f0e7211 */ /* 0x000fc600078610ff */
[----:B------:R1:W-:Y:S01]  /*3d90*/  @P2 STG.E desc[UR18][R10.64], R21 ;  /* 0x000000150a002986 */ /* 0x0003e2000c101912 */
[----:B------:R-:W-:Y:S02]  /*3da0*/  LEA R12, P2, R13, R40, 0x2 ;  /* 0x000000280d0c7211 */ /* 0x000fe400078410ff */
[-C--:B------:R-:W-:Y:S02]  /*3db0*/  LEA.HI.X.SX32 R15, R15, R42.reuse, 0x2, P3 ;  /* 0x0000002a0f0f7211 */ /* 0x080fe400018f16ff */
[----:B------:R-:W-:Y:S02]  /*3dc0*/  LEA.HI.X.SX32 R13, R13, R42, 0x2, P2 ;  /* 0x0000002a0d0d7211 */ /* 0x000fe400010f16ff */
[-C--:B------:R-:W-:Y:S02]  /*3dd0*/  ISETP.LT.AND P3, PT, R16, R3.reuse, !P0 ;  /* 0x000000031000720c */ /* 0x080fe40004761270 */
[----:B------:R-:W-:Y:S01]  /*3de0*/  ISETP.LT.AND P2, PT, R2, R3, !P0 ;  /* 0x000000030200720c */ /* 0x000fe20004741270 */
[----:B------:R-:W-:Y:S01]  /*3df0*/  @P5 STG.E desc[UR18][R12.64], R22 ;  /* 0x000000160c005986 */ /* 0x000fe2000c101912 */
[----:B------:R-:W-:-:S02]  /*3e00*/  LOP3.LUT R16, R0, 0xc, RZ, 0xfc, !PT ;  /* 0x0000000c00107812 */ /* 0x000fc400078efcff */
[CC--:B-1----:R-:W-:Y:S01]  /*3e10*/  LEA R10, P5, R18.reuse, R40.reuse, 0x2 ;  /* 0x00000028120a7211 */ /* 0x0c2fe200078a10ff */
[----:B------:R1:W-:Y:S01]  /*3e20*/  @P4 STG.E desc[UR18][R14.64], R23 ;  /* 0x000000170e004986 */ /* 0x0003e2000c101912 */
[C---:B------:R-:W-:Y:S02]  /*3e30*/  LEA R8, P4, R17.reuse, R40, 0x2 ;  /* 0x0000002811087211 */ /* 0x040fe400078810ff */
[-C--:B------:R-:W-:Y:S01]  /*3e40*/  LEA.HI.X.SX32 R11, R18, R42.reuse, 0x2, P5 ;  /* 0x0000002a120b7211 */ /* 0x080fe200028f16ff */
[----:B------:R-:W-:Y:S01]  /*3e50*/  IMAD R18, R44, 0x2, R18 ;  /* 0x000000022c127824 */ /* 0x000fe200078e0212 */
[----:B------:R-:W-:Y:S01]  /*3e60*/  LEA.HI.X.SX32 R9, R17, R42, 0x2, P4 ;  /* 0x0000002a11097211 */ /* 0x000fe200020f16ff */
[----:B------:R-:W4:Y:S01]  /*3e70*/  LDS.128 R20, [R19] ;  /* 0x0000000013147984 */ /* 0x000f220000000c00 */
[----:B------:R-:W-:Y:S01]  /*3e80*/  LOP3.LUT R2, R0, 0xe, RZ, 0xfc, !PT ;  /* 0x0000000e00027812 */ /* 0x000fe200078efcff */
[----:B------:R-:W-:Y:S01]  /*3e90*/  IMAD R17, R44, 0x2, R18 ;  /* 0x000000022c117824 */ /* 0x000fe200078e0212 */
[-C--:B------:R-:W-:Y:S01]  /*3ea0*/  ISETP.LT.AND P5, PT, R16, R3.reuse, !P0 ;  /* 0x000000031000720c */ /* 0x080fe200047a1270 */
[----:B--2---:R-:W-:Y:S01]  /*3eb0*/  @P3 STG.E desc[UR18][R8.64], R24 ;  /* 0x0000001808003986 */ /* 0x004fe2000c101912 */
[----:B------:R-:W-:-:S02]  /*3ec0*/  ISETP.LT.AND P4, PT, R2, R3, !P0 ;  /* 0x000000030200720c */ /* 0x000fc40004781270 */
[CC--:B-1----:R-:W-:Y:S01]  /*3ed0*/  LEA R14, P6, R17.reuse, R40.reuse, 0x2 ;  /* 0x00000028110e7211 */ /* 0x0c2fe200078c10ff */
[----:B------:R1:W-:Y:S01]  /*3ee0*/  @P2 STG.E desc[UR18][R10.64], R25 ;  /* 0x000000190a002986 */ /* 0x0003e2000c101912 */
[----:B------:R-:W-:Y:S02]  /*3ef0*/  LEA R12, P2, R18, R40, 0x2 ;  /* 0x00000028120c7211 */ /* 0x000fe400078410ff */
[----:B------:R-:W-:Y:S02]  /*3f00*/  LOP3.LUT R2, R0, 0x18, RZ, 0xfc, !PT ;  /* 0x0000001800027812 */ /* 0x000fe400078efcff */
[-C--:B------:R-:W-:Y:S02]  /*3f10*/  LEA.HI.X.SX32 R13, R18, R42.reuse, 0x2, P2 ;  /* 0x0000002a120d7211 */ /* 0x080fe400010f16ff */
[----:B------:R-:W-:Y:S01]  /*3f20*/  LEA.HI.X.SX32 R15, R17, R42, 0x2, P6 ;  /* 0x0000002a110f7211 */ /* 0x000fe200030f16ff */
[----:B------:R-:W-:Y:S01]  /*3f30*/  IMAD R17, R44, 0x2, R17 ;  /* 0x000000022c117824 */ /* 0x000fe200078e0211 */
[-C--:B------:R-:W-:Y:S01]  /*3f40*/  ISETP.LT.AND P3, PT, R2, R3.reuse, !P0 ;  /* 0x000000030200720c */ /* 0x080fe20004761270 */
[----:B------:R2:W-:Y:S01]  /*3f50*/  @P5 STG.E desc[UR18][R12.64], R26 ;  /* 0x0000001a0c005986 */ /* 0x0005e2000c101912 */
[----:B------:R-:W-:Y:S01]  /*3f60*/  LOP3.LUT R2, R0, 0x10, RZ, 0xfc, !PT ;  /* 0x0000001000027812 */ /* 0x000fe200078efcff */
[----:B-1----:R-:W-:Y:S01]  /*3f70*/  IMAD R11, R44, 0x2, R17 ;  /* 0x000000022c0b7824 */ /* 0x002fe200078e0211 */
[----:B------:R-:W-:Y:S01]  /*3f80*/  LOP3.LUT R16, R0, 0x12, RZ, 0xfc, !PT ;  /* 0x0000001200107812 */ /* 0x000fe200078efcff */
[----:B------:R1:W-:Y:S01]  /*3f90*/  @P4 STG.E desc[UR18][R14.64], R27 ;  /* 0x0000001b0e004986 */ /* 0x0003e2000c101912 */
[----:B------:R-:W-:-:S02]  /*3fa0*/  ISETP.LT.AND P5, PT, R2, R3, !P0 ;  /* 0x000000030200720c */ /* 0x000fc400047a1270 */
[-C--:B------:R-:W-:Y:S02]  /*3fb0*/  ISETP.LT.AND P2, PT, R16, R3.reuse, !P0 ;  /* 0x000000031000720c */ /* 0x080fe40004741270 */
[-C--:B------:R-:W-:Y:S02]  /*3fc0*/  LEA R8, P4, R17, R40.reuse, 0x2 ;  /* 0x0000002811087211 */ /* 0x080fe400078810ff */
[----:B------:R-:W-:Y:S01]  /*3fd0*/  LEA R10, P6, R11, R40, 0x2 ;  /* 0x000000280b0a7211 */ /* 0x000fe200078c10ff */
[C---:B--2---:R-:W-:Y:S01]  /*3fe0*/  IMAD R13, R44.reuse, 0x2, R11 ;  /* 0x000000022c0d7824 */ /* 0x044fe200078e020b */
[-C--:B------:R-:W-:Y:S02]  /*3ff0*/  LEA.HI.X.SX32 R9, R17, R42.reuse, 0x2, P4 ;  /* 0x0000002a11097211 */ /* 0x080fe400020f16ff */
[----:B------:R-:W-:Y:S01]  /*4000*/  LEA.HI.X.SX32 R11, R11, R42, 0x2, P6 ;  /* 0x0000002a0b0b7211 */ /* 0x000fe200030f16ff */
[----:B-1----:R-:W-:Y:S01]  /*4010*/  IMAD R15, R44, 0x2, R13 ;  /* 0x000000022c0f7824 */ /* 0x002fe200078e020d */
[----:B------:R-:W-:Y:S01]  /*4020*/  LOP3.LUT R2, R0, 0x16, RZ, 0xfc, !PT ;  /* 0x0000001600027812 */ /* 0x000fe200078efcff */
[----:B---3--:R1:W-:Y:S01]  /*4030*/  @P5 STG.E desc[UR18][R8.64], R4 ;  /* 0x0000000408005986 */ /* 0x0083e2000c101912 */
[-C--:B------:R-:W-:Y:S01]  /*4040*/  LEA R12, P6, R13, R40.reuse, 0x2 ;  /* 0x000000280d0c7211 */ /* 0x080fe200078c10ff */
[----:B------:R-:W-:Y:S01]  /*4050*/  IMAD R17, R44, 0x2, R15 ;  /* 0x000000022c117824 */ /* 0x000fe200078e020f */
[----:B------:R-:W-:Y:S01]  /*4060*/  ISETP.LT.AND P4, PT, R2, R3, !P0 ;  /* 0x000000030200720c */ /* 0x000fe20004781270 */
[----:B------:R2:W-:Y:S01]  /*4070*/  @P2 STG.E desc[UR18][R10.64], R5 ;  /* 0x000000050a002986 */ /* 0x0005e2000c101912 */
[----:B------:R-:W-:Y:S01]  /*4080*/  LEA R14, P2, R15, R40, 0x2 ;  /* 0x000000280f0e7211 */ /* 0x000fe200078410ff */
[----:B------:R-:W-:Y:S01]  /*4090*/  IMAD R18, R44, 0x2, R17 ;  /* 0x000000022c127824 */ /* 0x000fe200078e0211 */
[----:B------:R-:W-:-:S02]  /*40a0*/  LOP3.LUT R2, R0, 0x14, RZ, 0xfc, !PT ;  /* 0x0000001400027812 */ /* 0x000fc400078efcff */
[----:B------:R-:W-:Y:S01]  /*40b0*/  LEA.HI.X.SX32 R15, R15, R42, 0x2, P2 ;  /* 0x0000002a0f0f7211 */ /* 0x000fe200010f16ff */
[----:B------:R-:W-:Y:S01]  /*40c0*/  IMAD R19, R44, 0x2, R18 ;  /* 0x000000022c137824 */ /* 0x000fe200078e0212 */
[----:B------:R-:W-:Y:S02]  /*40d0*/  ISETP.LT.AND P5, PT, R2, R3, !P0 ;  /* 0x000000030200720c */ /* 0x000fe400047a1270 */
[----:B-1----:R-:W-:Y:S02]  /*40e0*/  LEA R8, P2, R18, R40, 0x2 ;  /* 0x0000002812087211 */ /* 0x002fe400078410ff */
[----:B------:R-:W-:Y:S01]  /*40f0*/  LOP3.LUT R2, R0, 0x1a, RZ, 0xfc, !PT ;  /* 0x0000001a00027812 */ /* 0x000fe200078efcff */
[----:B--2---:R-:W-:Y:S01]  /*4100*/  IMAD R10, R44, 0x2, R19 ;  /* 0x000000022c0a7824 */ /* 0x004fe200078e0213 */
[----:B------:R-:W-:Y:S02]  /*4110*/  LOP3.LUT R0, R0, 0x1e, RZ, 0xfc, !PT ;  /* 0x0000001e00007812 */ /* 0x000fe400078efcff */
[----:B------:R-:W-:-:S02]  /*4120*/  LEA.HI.X.SX32 R13, R13, R42, 0x2, P6 ;  /* 0x0000002a0d0d7211 */ /* 0x000fc400030f16ff */
[----:B------:R-:W-:Y:S02]  /*4130*/  LEA.HI.X.SX32 R9, R18, R42, 0x2, P2 ;  /* 0x0000002a12097211 */ /* 0x000fe400010f16ff */
[C---:B------:R-:W-:Y:S01]  /*4140*/  LEA R16, P6, R17.reuse, R40, 0x2 ;  /* 0x0000002811107211 */ /* 0x040fe200078c10ff */
[----:B------:R1:W-:Y:S01]  /*4150*/  @P5 STG.E desc[UR18][R12.64], R6 ;  /* 0x000000060c005986 */ /* 0x0003e2000c101912 */
[-C--:B------:R-:W-:Y:S02]  /*4160*/  ISETP.LT.AND P2, PT, R2, R3.reuse, !P0 ;  /* 0x000000030200720c */ /* 0x080fe40004741270 */
[----:B------:R-:W-:Y:S01]  /*4170*/  ISETP.LT.AND P0, PT, R0, R3, !P0 ;  /* 0x000000030000720c */ /* 0x000fe20004701270 */
[----:B------:R1:W-:Y:S01]  /*4180*/  @P4 STG.E desc[UR18][R14.64], R7 ;  /* 0x000000070e004986 */ /* 0x0003e2000c101912 */
[----:B------:R-:W-:Y:S02]  /*4190*/  LEA.HI.X.SX32 R17, R17, R42, 0x2, P6 ;  /* 0x0000002a11117211 */ /* 0x000fe400030f16ff */
[----:B------:R-:W-:-:S03]  /*41a0*/  LEA R4, P6, R19, R40, 0x2 ;  /* 0x0000002813047211 */ /* 0x000fc600078c10ff */
[----:B----4-:R1:W-:Y:S01]  /*41b0*/  @P3 STG.E desc[UR18][R16.64], R20 ;  /* 0x0000001410003986 */ /* 0x0103e2000c101912 */
[----:B------:R-:W-:Y:S02]  /*41c0*/  LEA.HI.X.SX32 R5, R19, R42, 0x2, P6 ;  /* 0x0000002a13057211 */ /* 0x000fe400030f16ff */
[C---:B------:R-:W-:Y:S01]  /*41d0*/  LEA R2, P6, R10.reuse, R40, 0x2 ;  /* 0x000000280a027211 */ /* 0x040fe200078c10ff */
[----:B------:R1:W-:Y:S03]  /*41e0*/  @P2 STG.E desc[UR18][R8.64], R21 ;  /* 0x0000001508002986 */ /* 0x0003e6000c101912 */
[----:B------:R-:W-:Y:S01]  /*41f0*/  LEA.HI.X.SX32 R3, R10, R42, 0x2, P6 ;  /* 0x0000002a0a037211 */ /* 0x000fe200030f16ff */
[----:B------:R1:W-:Y:S01]  /*4200*/  @P1 STG.E desc[UR18][R4.64], R22 ;  /* 0x0000001604001986 */ /* 0x0003e2000c101912 */
[----:B------:R-:W-:Y:S07]  /*4210*/  @!P0 EXIT ;  /* 0x000000000000894d */ /* 0x000fee0003800000 */
[----:B------:R-:W-:Y:S01]  /*4220*/  STG.E desc[UR18][R2.64], R23 ;  /* 0x0000001702007986 */ /* 0x000fe2000c101912 */
[----:B------:R-:W-:Y:S05]  /*4230*/  EXIT ;  /* 0x000000000000794d */ /* 0x000fea0003800000 */
.L_x_2:
[----:B------:R-:W-:-:S00]  /*4240*/  BRA `(.L_x_2) ;  /* 0xfffffffc00fc7947 */ /* 0x000fc0000383ffff */
[----:B------:R-:W-:-:S00]  /*4250*/  NOP ;  /* 0x0000000000007918 */ /* 0x000fc00000000000 */
        /* <DEDUP_REMOVED lines=10> */
.L_x_3:


//--------------------- .nv.shared.matmul_kernel  --------------------------
	.section	.nv.shared.matmul_kernel,"aw",@nobits
	.sectionflags	@""
	.align	16
	.zero		1024


//--------------------- .nv.shared.reserved.0     --------------------------
	.section	.nv.shared.reserved.0,"aw",@nobits
	.weak		__nv_reservedSMEM_offset_0_alias
	.size		__nv_reservedSMEM_offset_0_alias, 0, 0
	.other		__nv_reservedSMEM_offset_0_alias,@"STO_CUDA_RESERVED_SHARED STV_DEFAULT"
__nv_reservedSMEM_offset_0_alias:
	.zero		0


//--------------------- .nv.constant0.matmul_kernel --------------------------
	.section	.nv.constant0.matmul_kernel,"a",@progbits
	.sectionflags	@""
	.align	4
.nv.constant0.matmul_kernel:
	.zero		608


//--------------------- SYMBOLS --------------------------

	.type		.nv.reservedSmem.offset0,@object
	.size		.nv.reservedSmem.offset0,0x4
